//
// Generated by NVIDIA NVVM Compiler
//
// Compiler Build ID: CL-36424714
// Cuda compilation tools, release 13.0, V13.0.88
// Based on NVVM 20.0.0
//

.version 9.0
.target sm_100
.address_size 64

	// .globl	_Z10testKernelPi

.visible .entry _Z10testKernelPi(
	.param .u64 .ptr .align 1 _Z10testKernelPi_param_0
)
{
	.reg .pred 	%p<2>;
	.reg .b32 	%r<7>;
	.reg .b64 	%rd<3>;

	ld.param.u64 	%rd1, [_Z10testKernelPi_param_0];
	mov.u32 	%r1, %ctaid.x;
	mov.u32 	%r2, %ntid.x;
	mul.lo.s32 	%r3, %r1, %r2;
	mov.u32 	%r4, %tid.x;
	neg.s32 	%r5, %r4;
	setp.ne.s32 	%p1, %r3, %r5;
	@%p1 bra 	$L__BB0_2;
	cvta.to.global.u64 	%rd2, %rd1;
	mov.b32 	%r6, 42;
	st.global.u32 	[%rd2], %r6;
$L__BB0_2:
	ret;

}
	// .globl	_Z25improvedAhoCorasickKernelPKciPKiS2_S2_S2_S2_iPiS3_S3_S3_iS2_i
.visible .entry _Z25improvedAhoCorasickKernelPKciPKiS2_S2_S2_S2_iPiS3_S3_S3_iS2_i(
	.param .u64 .ptr .align 1 _Z25improvedAhoCorasickKernelPKciPKiS2_S2_S2_S2_iPiS3_S3_S3_iS2_i_param_0,
	.param .u32 _Z25improvedAhoCorasickKernelPKciPKiS2_S2_S2_S2_iPiS3_S3_S3_iS2_i_param_1,
	.param .u64 .ptr .align 1 _Z25improvedAhoCorasickKernelPKciPKiS2_S2_S2_S2_iPiS3_S3_S3_iS2_i_param_2,
	.param .u64 .ptr .align 1 _Z25improvedAhoCorasickKernelPKciPKiS2_S2_S2_S2_iPiS3_S3_S3_iS2_i_param_3,
	.param .u64 .ptr .align 1 _Z25improvedAhoCorasickKernelPKciPKiS2_S2_S2_S2_iPiS3_S3_S3_iS2_i_param_4,
	.param .u64 .ptr .align 1 _Z25improvedAhoCorasickKernelPKciPKiS2_S2_S2_S2_iPiS3_S3_S3_iS2_i_param_5,
	.param .u64 .ptr .align 1 _Z25improvedAhoCorasickKernelPKciPKiS2_S2_S2_S2_iPiS3_S3_S3_iS2_i_param_6,
	.param .u32 _Z25improvedAhoCorasickKernelPKciPKiS2_S2_S2_S2_iPiS3_S3_S3_iS2_i_param_7,
	.param .u64 .ptr .align 1 _Z25improvedAhoCorasickKernelPKciPKiS2_S2_S2_S2_iPiS3_S3_S3_iS2_i_param_8,
	.param .u64 .ptr .align 1 _Z25improvedAhoCorasickKernelPKciPKiS2_S2_S2_S2_iPiS3_S3_S3_iS2_i_param_9,
	.param .u64 .ptr .align 1 _Z25improvedAhoCorasickKernelPKciPKiS2_S2_S2_S2_iPiS3_S3_S3_iS2_i_param_10,
	.param .u64 .ptr .align 1 _Z25improvedAhoCorasickKernelPKciPKiS2_S2_S2_S2_iPiS3_S3_S3_iS2_i_param_11,
	.param .u32 _Z25improvedAhoCorasickKernelPKciPKiS2_S2_S2_S2_iPiS3_S3_S3_iS2_i_param_12,
	.param .u64 .ptr .align 1 _Z25improvedAhoCorasickKernelPKciPKiS2_S2_S2_S2_iPiS3_S3_S3_iS2_i_param_13,
	.param .u32 _Z25improvedAhoCorasickKernelPKciPKiS2_S2_S2_S2_iPiS3_S3_S3_iS2_i_param_14
)
{
	.reg .pred 	%p<106>;
	.reg .b16 	%rs<2>;
	.reg .b32 	%r<171>;
	.reg .b64 	%rd<156>;

	ld.param.u32 	%r75, [_Z25improvedAhoCorasickKernelPKciPKiS2_S2_S2_S2_iPiS3_S3_S3_iS2_i_param_1];
	ld.param.u64 	%rd18, [_Z25improvedAhoCorasickKernelPKciPKiS2_S2_S2_S2_iPiS3_S3_S3_iS2_i_param_2];
	ld.param.u64 	%rd19, [_Z25improvedAhoCorasickKernelPKciPKiS2_S2_S2_S2_iPiS3_S3_S3_iS2_i_param_3];
	ld.param.u64 	%rd20, [_Z25improvedAhoCorasickKernelPKciPKiS2_S2_S2_S2_iPiS3_S3_S3_iS2_i_param_4];
	ld.param.u64 	%rd21, [_Z25improvedAhoCorasickKernelPKciPKiS2_S2_S2_S2_iPiS3_S3_S3_iS2_i_param_5];
	ld.param.u64 	%rd22, [_Z25improvedAhoCorasickKernelPKciPKiS2_S2_S2_S2_iPiS3_S3_S3_iS2_i_param_6];
	ld.param.u64 	%rd23, [_Z25improvedAhoCorasickKernelPKciPKiS2_S2_S2_S2_iPiS3_S3_S3_iS2_i_param_8];
	ld.param.u64 	%rd24, [_Z25improvedAhoCorasickKernelPKciPKiS2_S2_S2_S2_iPiS3_S3_S3_iS2_i_param_9];
	ld.param.u64 	%rd25, [_Z25improvedAhoCorasickKernelPKciPKiS2_S2_S2_S2_iPiS3_S3_S3_iS2_i_param_10];
	ld.param.u64 	%rd26, [_Z25improvedAhoCorasickKernelPKciPKiS2_S2_S2_S2_iPiS3_S3_S3_iS2_i_param_11];
	ld.param.u32 	%r76, [_Z25improvedAhoCorasickKernelPKciPKiS2_S2_S2_S2_iPiS3_S3_S3_iS2_i_param_12];
	ld.param.u64 	%rd27, [_Z25improvedAhoCorasickKernelPKciPKiS2_S2_S2_S2_iPiS3_S3_S3_iS2_i_param_13];
	ld.param.u32 	%r77, [_Z25improvedAhoCorasickKernelPKciPKiS2_S2_S2_S2_iPiS3_S3_S3_iS2_i_param_14];
	cvta.to.global.u64 	%rd1, %rd26;
	cvta.to.global.u64 	%rd2, %rd25;
	cvta.to.global.u64 	%rd3, %rd24;
	cvta.to.global.u64 	%rd4, %rd23;
	cvta.to.global.u64 	%rd5, %rd27;
	cvta.to.global.u64 	%rd6, %rd20;
	cvta.to.global.u64 	%rd7, %rd22;
	cvta.to.global.u64 	%rd8, %rd19;
	cvta.to.global.u64 	%rd9, %rd18;
	cvta.to.global.u64 	%rd10, %rd21;
	mov.u32 	%r78, %ctaid.x;
	mov.u32 	%r79, %ntid.x;
	mov.u32 	%r80, %tid.x;
	mad.lo.s32 	%r156, %r78, %r79, %r80;
	setp.ge.s32 	%p2, %r156, %r75;
	@%p2 bra 	$L__BB1_90;
$L__BB1_1:
	ld.param.u32 	%r154, [_Z25improvedAhoCorasickKernelPKciPKiS2_S2_S2_S2_iPiS3_S3_S3_iS2_i_param_1];
	add.s32 	%r82, %r156, 64;
	min.s32 	%r3, %r82, %r154;
	mov.b32 	%r158, 0;
	mov.u32 	%r157, %r156;
$L__BB1_2:
	ld.param.u64 	%rd155, [_Z25improvedAhoCorasickKernelPKciPKiS2_S2_S2_S2_iPiS3_S3_S3_iS2_i_param_0];
	cvt.s64.s32 	%rd28, %r157;
	cvta.to.global.u64 	%rd29, %rd155;
	add.s64 	%rd30, %rd29, %rd28;
	ld.global.u8 	%rs1, [%rd30];
	mul.wide.s32 	%rd31, %r158, 4;
	add.s64 	%rd32, %rd10, %rd31;
	ld.global.u32 	%r6, [%rd32];
	setp.lt.s32 	%p3, %r6, 1;
	@%p3 bra 	$L__BB1_6;
	mul.lo.s32 	%r83, %r158, 3;
	mul.wide.s32 	%rd33, %r83, 4;
	add.s64 	%rd34, %rd9, %rd33;
	ld.global.u32 	%r84, [%rd34+8];
	neg.s32 	%r160, %r6;
	shl.b32 	%r159, %r84, 1;
	cvt.u32.u16 	%r85, %rs1;
	and.b32  	%r9, %r85, 255;
$L__BB1_4:
	mul.wide.s32 	%rd35, %r159, 4;
	add.s64 	%rd11, %rd8, %rd35;
	ld.global.u32 	%r86, [%rd11];
	setp.ne.s32 	%p4, %r86, %r9;
	@%p4 bra 	$L__BB1_5;
	bra.uni 	$L__BB1_91;
$L__BB1_5:
	add.s32 	%r160, %r160, 1;
	setp.ne.s32 	%p5, %r160, 0;
	add.s32 	%r159, %r159, 2;
	@%p5 bra 	$L__BB1_4;
$L__BB1_6:
	setp.eq.s32 	%p6, %r158, 0;
	mov.b32 	%r165, 0;
	@%p6 bra 	$L__BB1_15;
	cvt.u32.u16 	%r88, %rs1;
	and.b32  	%r12, %r88, 255;
	mov.u32 	%r162, %r158;
$L__BB1_8:
	mul.lo.s32 	%r89, %r158, 3;
	mul.wide.s32 	%rd36, %r89, 4;
	add.s64 	%rd37, %rd9, %rd36;
	ld.global.u32 	%r158, [%rd37];
	mul.wide.s32 	%rd38, %r158, 4;
	add.s64 	%rd39, %rd10, %rd38;
	ld.global.u32 	%r19, [%rd39];
	mul.lo.s32 	%r90, %r158, 3;
	mul.wide.s32 	%rd40, %r90, 4;
	add.s64 	%rd41, %rd9, %rd40;
	ld.global.u32 	%r20, [%rd41+8];
	setp.lt.s32 	%p8, %r19, 1;
	mov.pred 	%p105, -1;
	@%p8 bra 	$L__BB1_13;
	mov.b32 	%r163, 0;
	bra.uni 	$L__BB1_11;
$L__BB1_10:
	add.s32 	%r163, %r163, 1;
	setp.eq.s32 	%p11, %r163, %r19;
	@%p11 bra 	$L__BB1_13;
$L__BB1_11:
	add.s32 	%r92, %r163, %r20;
	shl.b32 	%r93, %r92, 1;
	mul.wide.s32 	%rd42, %r93, 4;
	add.s64 	%rd12, %rd8, %rd42;
	ld.global.u32 	%r94, [%rd12];
	setp.ne.s32 	%p9, %r94, %r12;
	@%p9 bra 	$L__BB1_10;
	ld.global.u32 	%r162, [%rd12+4];
	mov.pred 	%p105, 0;
$L__BB1_13:
	setp.ne.s32 	%p13, %r158, 0;
	and.pred  	%p14, %p105, %p13;
	@%p14 bra 	$L__BB1_8;
	selp.b32 	%r165, 0, %r162, %p105;
$L__BB1_15:
	mul.wide.s32 	%rd43, %r165, 4;
	add.s64 	%rd44, %rd7, %rd43;
	ld.global.u32 	%r27, [%rd44];
	setp.lt.s32 	%p15, %r27, 1;
	@%p15 bra 	$L__BB1_50;
	mul.lo.s32 	%r96, %r165, 3;
	mul.wide.s32 	%rd45, %r96, 4;
	add.s64 	%rd46, %rd9, %rd45;
	ld.global.u32 	%r28, [%rd46+4];
	and.b32  	%r29, %r27, 3;
	setp.lt.u32 	%p16, %r27, 4;
	mov.b32 	%r167, 0;
	@%p16 bra 	$L__BB1_35;
	and.b32  	%r167, %r27, 2147483644;
	mov.b32 	%r166, 0;
$L__BB1_18:
	add.s32 	%r98, %r166, %r28;
	mul.wide.s32 	%rd47, %r98, 4;
	add.s64 	%rd13, %rd6, %rd47;
	ld.global.u32 	%r32, [%rd13];
	setp.lt.s32 	%p17, %r32, 0;
	setp.ge.s32 	%p18, %r32, %r77;
	or.pred  	%p19, %p17, %p18;
	@%p19 bra 	$L__BB1_22;
	mul.wide.u32 	%rd48, %r32, 4;
	add.s64 	%rd49, %rd5, %rd48;
	ld.global.u32 	%r99, [%rd49];
	sub.s32 	%r100, %r157, %r99;
	add.s32 	%r101, %r100, 1;
	setp.ne.s32 	%p20, %r101, %r156;
	@%p20 bra 	$L__BB1_22;
	mul.wide.u32 	%rd50, %r32, 4;
	add.s64 	%rd51, %rd4, %rd50;
	atom.global.add.u32 	%r102, [%rd51], 1;
	atom.global.add.u32 	%r33, [%rd3], 1;
	setp.ge.s32 	%p21, %r33, %r76;
	@%p21 bra 	$L__BB1_22;
	mul.wide.s32 	%rd52, %r33, 4;
	add.s64 	%rd53, %rd2, %rd52;
	st.global.u32 	[%rd53], %r156;
	add.s64 	%rd54, %rd1, %rd52;
	st.global.u32 	[%rd54], %r32;
$L__BB1_22:
	ld.global.u32 	%r34, [%rd13+4];
	setp.lt.s32 	%p22, %r34, 0;
	setp.ge.s32 	%p23, %r34, %r77;
	or.pred  	%p24, %p22, %p23;
	@%p24 bra 	$L__BB1_26;
	mul.wide.u32 	%rd55, %r34, 4;
	add.s64 	%rd56, %rd5, %rd55;
	ld.global.u32 	%r103, [%rd56];
	sub.s32 	%r104, %r157, %r103;
	add.s32 	%r105, %r104, 1;
	setp.ne.s32 	%p25, %r105, %r156;
	@%p25 bra 	$L__BB1_26;
	mul.wide.u32 	%rd57, %r34, 4;
	add.s64 	%rd58, %rd4, %rd57;
	atom.global.add.u32 	%r106, [%rd58], 1;
	atom.global.add.u32 	%r35, [%rd3], 1;
	setp.ge.s32 	%p26, %r35, %r76;
	@%p26 bra 	$L__BB1_26;
	mul.wide.s32 	%rd59, %r35, 4;
	add.s64 	%rd60, %rd2, %rd59;
	st.global.u32 	[%rd60], %r156;
	add.s64 	%rd61, %rd1, %rd59;
	st.global.u32 	[%rd61], %r34;
$L__BB1_26:
	ld.global.u32 	%r36, [%rd13+8];
	setp.lt.s32 	%p27, %r36, 0;
	setp.ge.s32 	%p28, %r36, %r77;
	or.pred  	%p29, %p27, %p28;
	@%p29 bra 	$L__BB1_30;
	mul.wide.u32 	%rd62, %r36, 4;
	add.s64 	%rd63, %rd5, %rd62;
	ld.global.u32 	%r107, [%rd63];
	sub.s32 	%r108, %r157, %r107;
	add.s32 	%r109, %r108, 1;
	setp.ne.s32 	%p30, %r109, %r156;
	@%p30 bra 	$L__BB1_30;
	mul.wide.u32 	%rd64, %r36, 4;
	add.s64 	%rd65, %rd4, %rd64;
	atom.global.add.u32 	%r110, [%rd65], 1;
	atom.global.add.u32 	%r37, [%rd3], 1;
	setp.ge.s32 	%p31, %r37, %r76;
	@%p31 bra 	$L__BB1_30;
	mul.wide.s32 	%rd66, %r37, 4;
	add.s64 	%rd67, %rd2, %rd66;
	st.global.u32 	[%rd67], %r156;
	add.s64 	%rd68, %rd1, %rd66;
	st.global.u32 	[%rd68], %r36;
$L__BB1_30:
	ld.global.u32 	%r38, [%rd13+12];
	setp.lt.s32 	%p32, %r38, 0;
	setp.ge.s32 	%p33, %r38, %r77;
	or.pred  	%p34, %p32, %p33;
	@%p34 bra 	$L__BB1_34;
	mul.wide.u32 	%rd69, %r38, 4;
	add.s64 	%rd70, %rd5, %rd69;
	ld.global.u32 	%r111, [%rd70];
	sub.s32 	%r112, %r157, %r111;
	add.s32 	%r113, %r112, 1;
	setp.ne.s32 	%p35, %r113, %r156;
	@%p35 bra 	$L__BB1_34;
	mul.wide.u32 	%rd71, %r38, 4;
	add.s64 	%rd72, %rd4, %rd71;
	atom.global.add.u32 	%r114, [%rd72], 1;
	atom.global.add.u32 	%r39, [%rd3], 1;
	setp.ge.s32 	%p36, %r39, %r76;
	@%p36 bra 	$L__BB1_34;
	mul.wide.s32 	%rd73, %r39, 4;
	add.s64 	%rd74, %rd2, %rd73;
	st.global.u32 	[%rd74], %r156;
	add.s64 	%rd75, %rd1, %rd73;
	st.global.u32 	[%rd75], %r38;
$L__BB1_34:
	add.s32 	%r166, %r166, 4;
	setp.ne.s32 	%p37, %r166, %r167;
	@%p37 bra 	$L__BB1_18;
$L__BB1_35:
	setp.eq.s32 	%p38, %r29, 0;
	@%p38 bra 	$L__BB1_50;
	add.s32 	%r42, %r157, 1;
	add.s32 	%r115, %r167, %r28;
	mul.wide.s32 	%rd76, %r115, 4;
	add.s64 	%rd14, %rd6, %rd76;
	ld.global.u32 	%r43, [%rd14];
	setp.lt.s32 	%p39, %r43, 0;
	setp.ge.s32 	%p40, %r43, %r77;
	or.pred  	%p41, %p39, %p40;
	@%p41 bra 	$L__BB1_40;
	mul.wide.u32 	%rd77, %r43, 4;
	add.s64 	%rd78, %rd5, %rd77;
	ld.global.u32 	%r116, [%rd78];
	sub.s32 	%r117, %r42, %r116;
	setp.ne.s32 	%p42, %r117, %r156;
	@%p42 bra 	$L__BB1_40;
	mul.wide.u32 	%rd79, %r43, 4;
	add.s64 	%rd80, %rd4, %rd79;
	atom.global.add.u32 	%r118, [%rd80], 1;
	atom.global.add.u32 	%r44, [%rd3], 1;
	setp.ge.s32 	%p43, %r44, %r76;
	@%p43 bra 	$L__BB1_40;
	mul.wide.s32 	%rd81, %r44, 4;
	add.s64 	%rd82, %rd2, %rd81;
	st.global.u32 	[%rd82], %r156;
	add.s64 	%rd83, %rd1, %rd81;
	st.global.u32 	[%rd83], %r43;
$L__BB1_40:
	setp.eq.s32 	%p44, %r29, 1;
	@%p44 bra 	$L__BB1_50;
	ld.global.u32 	%r45, [%rd14+4];
	setp.lt.s32 	%p45, %r45, 0;
	setp.ge.s32 	%p46, %r45, %r77;
	or.pred  	%p47, %p45, %p46;
	@%p47 bra 	$L__BB1_45;
	mul.wide.u32 	%rd84, %r45, 4;
	add.s64 	%rd85, %rd5, %rd84;
	ld.global.u32 	%r119, [%rd85];
	sub.s32 	%r120, %r42, %r119;
	setp.ne.s32 	%p48, %r120, %r156;
	@%p48 bra 	$L__BB1_45;
	mul.wide.u32 	%rd86, %r45, 4;
	add.s64 	%rd87, %rd4, %rd86;
	atom.global.add.u32 	%r121, [%rd87], 1;
	atom.global.add.u32 	%r46, [%rd3], 1;
	setp.ge.s32 	%p49, %r46, %r76;
	@%p49 bra 	$L__BB1_45;
	mul.wide.s32 	%rd88, %r46, 4;
	add.s64 	%rd89, %rd2, %rd88;
	st.global.u32 	[%rd89], %r156;
	add.s64 	%rd90, %rd1, %rd88;
	st.global.u32 	[%rd90], %r45;
$L__BB1_45:
	setp.eq.s32 	%p50, %r29, 2;
	@%p50 bra 	$L__BB1_50;
	ld.global.u32 	%r47, [%rd14+8];
	setp.lt.s32 	%p51, %r47, 0;
	setp.ge.s32 	%p52, %r47, %r77;
	or.pred  	%p53, %p51, %p52;
	@%p53 bra 	$L__BB1_50;
	mul.wide.u32 	%rd91, %r47, 4;
	add.s64 	%rd92, %rd5, %rd91;
	ld.global.u32 	%r122, [%rd92];
	sub.s32 	%r123, %r42, %r122;
	setp.ne.s32 	%p54, %r123, %r156;
	@%p54 bra 	$L__BB1_50;
	mul.wide.u32 	%rd93, %r47, 4;
	add.s64 	%rd94, %rd4, %rd93;
	atom.global.add.u32 	%r124, [%rd94], 1;
	atom.global.add.u32 	%r48, [%rd3], 1;
	setp.ge.s32 	%p55, %r48, %r76;
	@%p55 bra 	$L__BB1_50;
	mul.wide.s32 	%rd95, %r48, 4;
	add.s64 	%rd96, %rd2, %rd95;
	st.global.u32 	[%rd96], %r156;
	add.s64 	%rd97, %rd1, %rd95;
	st.global.u32 	[%rd97], %r47;
$L__BB1_50:
	setp.eq.s32 	%p56, %r165, 0;
	@%p56 bra 	$L__BB1_88;
	add.s32 	%r49, %r157, 1;
	mov.u32 	%r168, %r165;
$L__BB1_52:
	mul.lo.s32 	%r125, %r168, 3;
	mul.wide.s32 	%rd98, %r125, 4;
	add.s64 	%rd99, %rd9, %rd98;
	ld.global.u32 	%r168, [%rd99];
	mul.wide.s32 	%rd100, %r168, 4;
	add.s64 	%rd101, %rd7, %rd100;
	ld.global.u32 	%r52, [%rd101];
	setp.lt.s32 	%p57, %r52, 1;
	@%p57 bra 	$L__BB1_87;
	mul.lo.s32 	%r127, %r168, 3;
	mul.wide.s32 	%rd102, %r127, 4;
	add.s64 	%rd103, %rd9, %rd102;
	ld.global.u32 	%r53, [%rd103+4];
	and.b32  	%r54, %r52, 3;
	setp.lt.u32 	%p58, %r52, 4;
	mov.b32 	%r170, 0;
	@%p58 bra 	$L__BB1_72;
	and.b32  	%r170, %r52, 2147483644;
	mov.b32 	%r169, 0;
$L__BB1_55:
	add.s32 	%r129, %r169, %r53;
	mul.wide.s32 	%rd104, %r129, 4;
	add.s64 	%rd15, %rd6, %rd104;
	ld.global.u32 	%r57, [%rd15];
	setp.lt.s32 	%p59, %r57, 0;
	setp.ge.s32 	%p60, %r57, %r77;
	or.pred  	%p61, %p59, %p60;
	@%p61 bra 	$L__BB1_59;
	mul.wide.u32 	%rd105, %r57, 4;
	add.s64 	%rd106, %rd5, %rd105;
	ld.global.u32 	%r130, [%rd106];
	sub.s32 	%r131, %r49, %r130;
	setp.ne.s32 	%p62, %r131, %r156;
	@%p62 bra 	$L__BB1_59;
	mul.wide.u32 	%rd107, %r57, 4;
	add.s64 	%rd108, %rd4, %rd107;
	atom.global.add.u32 	%r132, [%rd108], 1;
	atom.global.add.u32 	%r58, [%rd3], 1;
	setp.ge.s32 	%p63, %r58, %r76;
	@%p63 bra 	$L__BB1_59;
	mul.wide.s32 	%rd109, %r58, 4;
	add.s64 	%rd110, %rd2, %rd109;
	st.global.u32 	[%rd110], %r156;
	add.s64 	%rd111, %rd1, %rd109;
	st.global.u32 	[%rd111], %r57;
$L__BB1_59:
	ld.global.u32 	%r59, [%rd15+4];
	setp.lt.s32 	%p64, %r59, 0;
	setp.ge.s32 	%p65, %r59, %r77;
	or.pred  	%p66, %p64, %p65;
	@%p66 bra 	$L__BB1_63;
	mul.wide.u32 	%rd112, %r59, 4;
	add.s64 	%rd113, %rd5, %rd112;
	ld.global.u32 	%r133, [%rd113];
	sub.s32 	%r134, %r49, %r133;
	setp.ne.s32 	%p67, %r134, %r156;
	@%p67 bra 	$L__BB1_63;
	mul.wide.u32 	%rd114, %r59, 4;
	add.s64 	%rd115, %rd4, %rd114;
	atom.global.add.u32 	%r135, [%rd115], 1;
	atom.global.add.u32 	%r60, [%rd3], 1;
	setp.ge.s32 	%p68, %r60, %r76;
	@%p68 bra 	$L__BB1_63;
	mul.wide.s32 	%rd116, %r60, 4;
	add.s64 	%rd117, %rd2, %rd116;
	st.global.u32 	[%rd117], %r156;
	add.s64 	%rd118, %rd1, %rd116;
	st.global.u32 	[%rd118], %r59;
$L__BB1_63:
	ld.global.u32 	%r61, [%rd15+8];
	setp.lt.s32 	%p69, %r61, 0;
	setp.ge.s32 	%p70, %r61, %r77;
	or.pred  	%p71, %p69, %p70;
	@%p71 bra 	$L__BB1_67;
	mul.wide.u32 	%rd119, %r61, 4;
	add.s64 	%rd120, %rd5, %rd119;
	ld.global.u32 	%r136, [%rd120];
	sub.s32 	%r137, %r49, %r136;
	setp.ne.s32 	%p72, %r137, %r156;
	@%p72 bra 	$L__BB1_67;
	mul.wide.u32 	%rd121, %r61, 4;
	add.s64 	%rd122, %rd4, %rd121;
	atom.global.add.u32 	%r138, [%rd122], 1;
	atom.global.add.u32 	%r62, [%rd3], 1;
	setp.ge.s32 	%p73, %r62, %r76;
	@%p73 bra 	$L__BB1_67;
	mul.wide.s32 	%rd123, %r62, 4;
	add.s64 	%rd124, %rd2, %rd123;
	st.global.u32 	[%rd124], %r156;
	add.s64 	%rd125, %rd1, %rd123;
	st.global.u32 	[%rd125], %r61;
$L__BB1_67:
	ld.global.u32 	%r63, [%rd15+12];
	setp.lt.s32 	%p74, %r63, 0;
	setp.ge.s32 	%p75, %r63, %r77;
	or.pred  	%p76, %p74, %p75;
	@%p76 bra 	$L__BB1_71;
	mul.wide.u32 	%rd126, %r63, 4;
	add.s64 	%rd127, %rd5, %rd126;
	ld.global.u32 	%r139, [%rd127];
	sub.s32 	%r140, %r49, %r139;
	setp.ne.s32 	%p77, %r140, %r156;
	@%p77 bra 	$L__BB1_71;
	mul.wide.u32 	%rd128, %r63, 4;
	add.s64 	%rd129, %rd4, %rd128;
	atom.global.add.u32 	%r141, [%rd129], 1;
	atom.global.add.u32 	%r64, [%rd3], 1;
	setp.ge.s32 	%p78, %r64, %r76;
	@%p78 bra 	$L__BB1_71;
	mul.wide.s32 	%rd130, %r64, 4;
	add.s64 	%rd131, %rd2, %rd130;
	st.global.u32 	[%rd131], %r156;
	add.s64 	%rd132, %rd1, %rd130;
	st.global.u32 	[%rd132], %r63;
$L__BB1_71:
	add.s32 	%r169, %r169, 4;
	setp.ne.s32 	%p79, %r169, %r170;
	@%p79 bra 	$L__BB1_55;
$L__BB1_72:
	setp.eq.s32 	%p80, %r54, 0;
	@%p80 bra 	$L__BB1_87;
	add.s32 	%r142, %r170, %r53;
	mul.wide.s32 	%rd133, %r142, 4;
	add.s64 	%rd16, %rd6, %rd133;
	ld.global.u32 	%r67, [%rd16];
	setp.lt.s32 	%p81, %r67, 0;
	setp.ge.s32 	%p82, %r67, %r77;
	or.pred  	%p83, %p81, %p82;
	@%p83 bra 	$L__BB1_77;
	mul.wide.u32 	%rd134, %r67, 4;
	add.s64 	%rd135, %rd5, %rd134;
	ld.global.u32 	%r143, [%rd135];
	sub.s32 	%r144, %r49, %r143;
	setp.ne.s32 	%p84, %r144, %r156;
	@%p84 bra 	$L__BB1_77;
	mul.wide.u32 	%rd136, %r67, 4;
	add.s64 	%rd137, %rd4, %rd136;
	atom.global.add.u32 	%r145, [%rd137], 1;
	atom.global.add.u32 	%r68, [%rd3], 1;
	setp.ge.s32 	%p85, %r68, %r76;
	@%p85 bra 	$L__BB1_77;
	mul.wide.s32 	%rd138, %r68, 4;
	add.s64 	%rd139, %rd2, %rd138;
	st.global.u32 	[%rd139], %r156;
	add.s64 	%rd140, %rd1, %rd138;
	st.global.u32 	[%rd140], %r67;
$L__BB1_77:
	setp.eq.s32 	%p86, %r54, 1;
	@%p86 bra 	$L__BB1_87;
	ld.global.u32 	%r69, [%rd16+4];
	setp.lt.s32 	%p87, %r69, 0;
	setp.ge.s32 	%p88, %r69, %r77;
	or.pred  	%p89, %p87, %p88;
	@%p89 bra 	$L__BB1_82;
	mul.wide.u32 	%rd141, %r69, 4;
	add.s64 	%rd142, %rd5, %rd141;
	ld.global.u32 	%r146, [%rd142];
	sub.s32 	%r147, %r49, %r146;
	setp.ne.s32 	%p90, %r147, %r156;
	@%p90 bra 	$L__BB1_82;
	mul.wide.u32 	%rd143, %r69, 4;
	add.s64 	%rd144, %rd4, %rd143;
	atom.global.add.u32 	%r148, [%rd144], 1;
	atom.global.add.u32 	%r70, [%rd3], 1;
	setp.ge.s32 	%p91, %r70, %r76;
	@%p91 bra 	$L__BB1_82;
	mul.wide.s32 	%rd145, %r70, 4;
	add.s64 	%rd146, %rd2, %rd145;
	st.global.u32 	[%rd146], %r156;
	add.s64 	%rd147, %rd1, %rd145;
	st.global.u32 	[%rd147], %r69;
$L__BB1_82:
	setp.eq.s32 	%p92, %r54, 2;
	@%p92 bra 	$L__BB1_87;
	ld.global.u32 	%r71, [%rd16+8];
	setp.lt.s32 	%p93, %r71, 0;
	setp.ge.s32 	%p94, %r71, %r77;
	or.pred  	%p95, %p93, %p94;
	@%p95 bra 	$L__BB1_87;
	mul.wide.u32 	%rd148, %r71, 4;
	add.s64 	%rd149, %rd5, %rd148;
	ld.global.u32 	%r149, [%rd149];
	sub.s32 	%r150, %r49, %r149;
	setp.ne.s32 	%p96, %r150, %r156;
	@%p96 bra 	$L__BB1_87;
	mul.wide.u32 	%rd150, %r71, 4;
	add.s64 	%rd151, %rd4, %rd150;
	atom.global.add.u32 	%r151, [%rd151], 1;
	atom.global.add.u32 	%r72, [%rd3], 1;
	setp.ge.s32 	%p97, %r72, %r76;
	@%p97 bra 	$L__BB1_87;
	mul.wide.s32 	%rd152, %r72, 4;
	add.s64 	%rd153, %rd2, %rd152;
	st.global.u32 	[%rd153], %r156;
	add.s64 	%rd154, %rd1, %rd152;
	st.global.u32 	[%rd154], %r71;
$L__BB1_87:
	setp.ne.s32 	%p98, %r168, 0;
	@%p98 bra 	$L__BB1_52;
$L__BB1_88:
	setp.le.s32 	%p99, %r157, %r156;
	setp.ne.s32 	%p100, %r165, 0;
	or.pred  	%p101, %p99, %p100;
	add.s32 	%r157, %r157, 1;
	setp.lt.s32 	%p102, %r157, %r3;
	and.pred  	%p103, %p101, %p102;
	mov.u32 	%r158, %r165;
	@%p103 bra 	$L__BB1_2;
	ld.param.u32 	%r155, [_Z25improvedAhoCorasickKernelPKciPKiS2_S2_S2_S2_iPiS3_S3_S3_iS2_i_param_1];
	mov.u32 	%r152, %ntid.x;
	mov.u32 	%r153, %nctaid.x;
	mad.lo.s32 	%r156, %r152, %r153, %r156;
	setp.lt.s32 	%p104, %r156, %r155;
	@%p104 bra 	$L__BB1_1;
$L__BB1_90:
	ret;
$L__BB1_91:
	ld.global.u32 	%r165, [%rd11+4];
	bra.uni 	$L__BB1_15;

}


// ===== COMPILED SASS (sm_100) =====

	.target	sm_100

	.elftype	@"ET_EXEC"


//--------------------- .note.nv.tkinfo           --------------------------
	.section	.note.nv.tkinfo,"",@"SHT_NOTE"
	.sectionflags	@"SHF_NOTE_NV_TKINFO"
	.tkinfo
        /*0018*/ 	.word	0x00000002
        /*0030*/ 	.string	""
        /*0030*/ 	.string	"ptxas"
        /*0030*/ 	.string	"Cuda compilation tools, release 13.0, V13.0.88"
        /*0030*/ 	.string	"Build cuda_13.0.r13.0/compiler.36424714_0"
        /*0030*/ 	.string	"-arch sm_100 -m 64 "



//--------------------- .note.nv.cuinfo           --------------------------
	.section	.note.nv.cuinfo,"",@"SHT_NOTE"
	.sectionflags	@"SHF_NOTE_NV_CUINFO"
        /*0018*/ 	.short	0x0002
        /*001a*/ 	.short	0x0064
        /*001c*/ 	.short	0x0082
	.zero		2


//--------------------- .nv.info                  --------------------------
	.section	.nv.info,"",@"SHT_CUDA_INFO"
	.align	4


	//----- nvinfo : EIATTR_REGCOUNT
	.align		4
        /*0000*/ 	.byte	0x04, 0x2f
        /*0002*/ 	.short	(.L_1 - .L_0)
	.align		4
.L_0:
        /*0004*/ 	.word	index@(_Z10testKernelPi)
        /*0008*/ 	.word	0x00000008


	//----- nvinfo : EIATTR_FRAME_SIZE
	.align		4
.L_1:
        /*000c*/ 	.byte	0x04, 0x11
        /*000e*/ 	.short	(.L_3 - .L_2)
	.align		4
.L_2:
        /*0010*/ 	.word	index@(_Z10testKernelPi)
        /*0014*/ 	.word	0x00000000


	//----- nvinfo : EIATTR_REGCOUNT
	.align		4
.L_3:
        /*0018*/ 	.byte	0x04, 0x2f
        /*001a*/ 	.short	(.L_5 - .L_4)
	.align		4
.L_4:
        /*001c*/ 	.word	index@(_Z25improvedAhoCorasickKernelPKciPKiS2_S2_S2_S2_iPiS3_S3_S3_iS2_i)
        /*0020*/ 	.word	0x00000020


	//----- nvinfo : EIATTR_FRAME_SIZE
	.align		4
.L_5:
        /*0024*/ 	.byte	0x04, 0x11
        /*0026*/ 	.short	(.L_7 - .L_6)
	.align		4
.L_6:
        /*0028*/ 	.word	index@(_Z25improvedAhoCorasickKernelPKciPKiS2_S2_S2_S2_iPiS3_S3_S3_iS2_i)
        /*002c*/ 	.word	0x00000000


	//----- nvinfo : EIATTR_MIN_STACK_SIZE
	.align		4
.L_7:
        /*0030*/ 	.byte	0x04, 0x12
        /*0032*/ 	.short	(.L_9 - .L_8)
	.align		4
.L_8:
        /*0034*/ 	.word	index@(_Z25improvedAhoCorasickKernelPKciPKiS2_S2_S2_S2_iPiS3_S3_S3_iS2_i)
        /*0038*/ 	.word	0x00000000


	//----- nvinfo : EIATTR_MIN_STACK_SIZE
	.align		4
.L_9:
        /*003c*/ 	.byte	0x04, 0x12
        /*003e*/ 	.short	(.L_11 - .L_10)
	.align		4
.L_10:
        /*0040*/ 	.word	index@(_Z10testKernelPi)
        /*0044*/ 	.word	0x00000000
.L_11:


//--------------------- .nv.compat                --------------------------
	.section	.nv.compat,"",@"SHT_CUDA_COMPAT_INFO"
	.align	4
        /*0000*/ 	.byte	0x02, 0x09, 0x00, 0x00, 0x02, 0x02, 0x01, 0x00, 0x02, 0x05, 0x05, 0x00, 0x03, 0x07, 0x01, 0x01
        /*0010*/ 	.byte	0x02, 0x03, 0x00, 0x00, 0x02, 0x06, 0x01, 0x00, 0x04, 0x0b, 0x08, 0x00, 0x09, 0x00, 0x00, 0x00
        /*0020*/ 	.byte	0x00, 0x00, 0x00, 0x00


//--------------------- .nv.info._Z25improvedAhoCorasickKernelPKciPKiS2_S2_S2_S2_iPiS3_S3_S3_iS2_i --------------------------
	.section	.nv.info._Z25improvedAhoCorasickKernelPKciPKiS2_S2_S2_S2_iPiS3_S3_S3_iS2_i,"",@"SHT_CUDA_INFO"
	.sectionflags	@""
	.align	4


	//----- nvinfo : EIATTR_CUDA_API_VERSION
	.align		4
        /*0000*/ 	.byte	0x04, 0x37
        /*0002*/ 	.short	(.L_13 - .L_12)
.L_12:
        /*0004*/ 	.word	0x00000082


	//----- nvinfo : EIATTR_KPARAM_INFO
	.align		4
.L_13:
        /*0008*/ 	.byte	0x04, 0x17
        /*000a*/ 	.short	(.L_15 - .L_14)
.L_14:
        /*000c*/ 	.word	0x00000000
        /*0010*/ 	.short	0x000e
        /*0012*/ 	.short	0x0070
        /*0014*/ 	.byte	0x00, 0xf0, 0x11, 0x00


	//----- nvinfo : EIATTR_KPARAM_INFO
	.align		4
.L_15:
        /*0018*/ 	.byte	0x04, 0x17
        /*001a*/ 	.short	(.L_17 - .L_16)
.L_16:
        /*001c*/ 	.word	0x00000000
        /*0020*/ 	.short	0x000d
        /*0022*/ 	.short	0x0068
        /*0024*/ 	.byte	0x00, 0xf5, 0x21, 0x00


	//----- nvinfo : EIATTR_KPARAM_INFO
	.align		4
.L_17:
        /*0028*/ 	.byte	0x04, 0x17
        /*002a*/ 	.short	(.L_19 - .L_18)
.L_18:
        /*002c*/ 	.word	0x00000000
        /*0030*/ 	.short	0x000c
        /*0032*/ 	.short	0x0060
        /*0034*/ 	.byte	0x00, 0xf0, 0x11, 0x00


	//----- nvinfo : EIATTR_KPARAM_INFO
	.align		4
.L_19:
        /*0038*/ 	.byte	0x04, 0x17
        /*003a*/ 	.short	(.L_21 - .L_20)
.L_20:
        /*003c*/ 	.word	0x00000000
        /*0040*/ 	.short	0x000b
        /*0042*/ 	.short	0x0058
        /*0044*/ 	.byte	0x00, 0xf5, 0x21, 0x00


	//----- nvinfo : EIATTR_KPARAM_INFO
	.align		4
.L_21:
        /*0048*/ 	.byte	0x04, 0x17
        /*004a*/ 	.short	(.L_23 - .L_22)
.L_22:
        /*004c*/ 	.word	0x00000000
        /*0050*/ 	.short	0x000a
        /*0052*/ 	.short	0x0050
        /*0054*/ 	.byte	0x00, 0xf5, 0x21, 0x00


	//----- nvinfo : EIATTR_KPARAM_INFO
	.align		4
.L_23:
        /*0058*/ 	.byte	0x04, 0x17
        /*005a*/ 	.short	(.L_25 - .L_24)
.L_24:
        /*005c*/ 	.word	0x00000000
        /*0060*/ 	.short	0x0009
        /*0062*/ 	.short	0x0048
        /*0064*/ 	.byte	0x00, 0xf5, 0x21, 0x00


	//----- nvinfo : EIATTR_KPARAM_INFO
	.align		4
.L_25:
        /*0068*/ 	.byte	0x04, 0x17
        /*006a*/ 	.short	(.L_27 - .L_26)
.L_26:
        /*006c*/ 	.word	0x00000000
        /*0070*/ 	.short	0x0008
        /*0072*/ 	.short	0x0040
        /*0074*/ 	.byte	0x00, 0xf5, 0x21, 0x00


	//----- nvinfo : EIATTR_KPARAM_INFO
	.align		4
.L_27:
        /*0078*/ 	.byte	0x04, 0x17
        /*007a*/ 	.short	(.L_29 - .L_28)
.L_28:
        /*007c*/ 	.word	0x00000000
        /*0080*/ 	.short	0x0007
        /*0082*/ 	.short	0x0038
        /*0084*/ 	.byte	0x00, 0xf0, 0x11, 0x00


	//----- nvinfo : EIATTR_KPARAM_INFO
	.align		4
.L_29:
        /*0088*/ 	.byte	0x04, 0x17
        /*008a*/ 	.short	(.L_31 - .L_30)
.L_30:
        /*008c*/ 	.word	0x00000000
        /*0090*/ 	.short	0x0006
        /*0092*/ 	.short	0x0030
        /*0094*/ 	.byte	0x00, 0xf5, 0x21, 0x00


	//----- nvinfo : EIATTR_KPARAM_INFO
	.align		4
.L_31:
        /*0098*/ 	.byte	0x04, 0x17
        /*009a*/ 	.short	(.L_33 - .L_32)
.L_32:
        /*009c*/ 	.word	0x00000000
        /*00a0*/ 	.short	0x0005
        /*00a2*/ 	.short	0x0028
        /*00a4*/ 	.byte	0x00, 0xf5, 0x21, 0x00


	//----- nvinfo : EIATTR_KPARAM_INFO
	.align		4
.L_33:
        /*00a8*/ 	.byte	0x04, 0x17
        /*00aa*/ 	.short	(.L_35 - .L_34)
.L_34:
        /*00ac*/ 	.word	0x00000000
        /*00b0*/ 	.short	0x0004
        /*00b2*/ 	.short	0x0020
        /*00b4*/ 	.byte	0x00, 0xf5, 0x21, 0x00


	//----- nvinfo : EIATTR_KPARAM_INFO
	.align		4
.L_35:
        /*00b8*/ 	.byte	0x04, 0x17
        /*00ba*/ 	.short	(.L_37 - .L_36)
.L_36:
        /*00bc*/ 	.word	0x00000000
        /*00c0*/ 	.short	0x0003
        /*00c2*/ 	.short	0x0018
        /*00c4*/ 	.byte	0x00, 0xf5, 0x21, 0x00


	//----- nvinfo : EIATTR_KPARAM_INFO
	.align		4
.L_37:
        /*00c8*/ 	.byte	0x04, 0x17
        /*00ca*/ 	.short	(.L_39 - .L_38)
.L_38:
        /*00cc*/ 	.word	0x00000000
        /*00d0*/ 	.short	0x0002
        /*00d2*/ 	.short	0x0010
        /*00d4*/ 	.byte	0x00, 0xf5, 0x21, 0x00


	//----- nvinfo : EIATTR_KPARAM_INFO
	.align		4
.L_39:
        /*00d8*/ 	.byte	0x04, 0x17
        /*00da*/ 	.short	(.L_41 - .L_40)
.L_40:
        /*00dc*/ 	.word	0x00000000
        /*00e0*/ 	.short	0x0001
        /*00e2*/ 	.short	0x0008
        /*00e4*/ 	.byte	0x00, 0xf0, 0x11, 0x00


	//----- nvinfo : EIATTR_KPARAM_INFO
	.align		4
.L_41:
        /*00e8*/ 	.byte	0x04, 0x17
        /*00ea*/ 	.short	(.L_43 - .L_42)
.L_42:
        /*00ec*/ 	.word	0x00000000
        /*00f0*/ 	.short	0x0000
        /*00f2*/ 	.short	0x0000
        /*00f4*/ 	.byte	0x00, 0xf5, 0x21, 0x00


	//----- nvinfo : EIATTR_SPARSE_MMA_MASK
	.align		4
.L_43:
        /*00f8*/ 	.byte	0x03, 0x50
        /*00fa*/ 	.short	0x0000


	//----- nvinfo : EIATTR_MAXREG_COUNT
	.align		4
        /*00fc*/ 	.byte	0x03, 0x1b
        /*00fe*/ 	.short	0x00ff


	//----- nvinfo : EIATTR_MERCURY_ISA_VERSION
	.align		4
        /*0100*/ 	.byte	0x03, 0x5f
        /*0102*/ 	.short	0x0101


	//----- nvinfo : EIATTR_INT_WARP_WIDE_INSTR_OFFSETS
	.align		4
        /*0104*/ 	.byte	0x04, 0x31
        /*0106*/ 	.short	(.L_45 - .L_44)


	//   ....[0]....
.L_44:
        /*0108*/ 	.word	0x000007f0


	//   ....[1]....
        /*010c*/ 	.word	0x000008e0


	//   ....[2]....
        /*0110*/ 	.word	0x00000a10


	//   ....[3]....
        /*0114*/ 	.word	0x00000b00


	//   ....[4]....
        /*0118*/ 	.word	0x00000c30


	//   ....[5]....
        /*011c*/ 	.word	0x00000d20


	//   ....[6]....
        /*0120*/ 	.word	0x00000e70


	//   ....[7]....
        /*0124*/ 	.word	0x00000f60


	//   ....[8]....
        /*0128*/ 	.word	0x00001140


	//   ....[9]....
        /*012c*/ 	.word	0x00001240


	//   ....[10]....
        /*0130*/ 	.word	0x000013a0


	//   ....[11]....
        /*0134*/ 	.word	0x000014a0


	//   ....[12]....
        /*0138*/ 	.word	0x000015e0


	//   ....[13]....
        /*013c*/ 	.word	0x000016e0


	//   ....[14]....
        /*0140*/ 	.word	0x00001a00


	//   ....[15]....
        /*0144*/ 	.word	0x00001ab0


	//   ....[16]....
        /*0148*/ 	.word	0x00001c20


	//   ....[17]....
        /*014c*/ 	.word	0x00001cd0


	//   ....[18]....
        /*0150*/ 	.word	0x00001e40


	//   ....[19]....
        /*0154*/ 	.word	0x00001ef0


	//   ....[20]....
        /*0158*/ 	.word	0x00002080


	//   ....[21]....
        /*015c*/ 	.word	0x00002170


	//   ....[22]....
        /*0160*/ 	.word	0x00002340


	//   ....[23]....
        /*0164*/ 	.word	0x00002440


	//   ....[24]....
        /*0168*/ 	.word	0x000025a0


	//   ....[25]....
        /*016c*/ 	.word	0x000026a0


	//   ....[26]....
        /*0170*/ 	.word	0x000027e0


	//   ....[27]....
        /*0174*/ 	.word	0x000028e0


	//----- nvinfo : EIATTR_VRC_CTA_INIT_COUNT
	.align		4
.L_45:
        /*0178*/ 	.byte	0x02, 0x4a
	.zero		1
	.zero		1


	//----- nvinfo : EIATTR_EXIT_INSTR_OFFSETS
	.align		4
        /*017c*/ 	.byte	0x04, 0x1c
        /*017e*/ 	.short	(.L_47 - .L_46)


	//   ....[0]....
.L_46:
        /*0180*/ 	.word	0x00000070


	//   ....[1]....
        /*0184*/ 	.word	0x00002a60


	//----- nvinfo : EIATTR_CRS_STACK_SIZE
	.align		4
.L_47:
        /*0188*/ 	.byte	0x04, 0x1e
        /*018a*/ 	.short	(.L_49 - .L_48)
.L_48:
        /*018c*/ 	.word	0x00000000


	//----- nvinfo : EIATTR_CBANK_PARAM_SIZE
	.align		4
.L_49:
        /*0190*/ 	.byte	0x03, 0x19
        /*0192*/ 	.short	0x0074


	//----- nvinfo : EIATTR_PARAM_CBANK
	.align		4
        /*0194*/ 	.byte	0x04, 0x0a
        /*0196*/ 	.short	(.L_51 - .L_50)
	.align		4
.L_50:
        /*0198*/ 	.word	index@(.nv.constant0._Z25improvedAhoCorasickKernelPKciPKiS2_S2_S2_S2_iPiS3_S3_S3_iS2_i)
        /*019c*/ 	.short	0x0380
        /*019e*/ 	.short	0x0074


	//----- nvinfo : EIATTR_SW_WAR
	.align		4
.L_51:
        /*01a0*/ 	.byte	0x04, 0x36
        /*01a2*/ 	.short	(.L_53 - .L_52)
.L_52:
        /*01a4*/ 	.word	0x00000008
.L_53:


//--------------------- .nv.info._Z10testKernelPi --------------------------
	.section	.nv.info._Z10testKernelPi,"",@"SHT_CUDA_INFO"
	.sectionflags	@""
	.align	4


	//----- nvinfo : EIATTR_CUDA_API_VERSION
	.align		4
        /*0000*/ 	.byte	0x04, 0x37
        /*0002*/ 	.short	(.L_55 - .L_54)
.L_54:
        /*0004*/ 	.word	0x00000082


	//----- nvinfo : EIATTR_KPARAM_INFO
	.align		4
.L_55:
        /*0008*/ 	.byte	0x04, 0x17
        /*000a*/ 	.short	(.L_57 - .L_56)
.L_56:
        /*000c*/ 	.word	0x00000000
        /*0010*/ 	.short	0x0000
        /*0012*/ 	.short	0x0000
        /*0014*/ 	.byte	0x00, 0xf5, 0x21, 0x00


	//----- nvinfo : EIATTR_SPARSE_MMA_MASK
	.align		4
.L_57:
        /*0018*/ 	.byte	0x03, 0x50
        /*001a*/ 	.short	0x0000


	//----- nvinfo : EIATTR_MAXREG_COUNT
	.align		4
        /*001c*/ 	.byte	0x03, 0x1b
        /*001e*/ 	.short	0x00ff


	//----- nvinfo : EIATTR_MERCURY_ISA_VERSION
	.align		4
        /*0020*/ 	.byte	0x03, 0x5f
        /*0022*/ 	.short	0x0101


	//----- nvinfo : EIATTR_VRC_CTA_INIT_COUNT
	.align		4
        /*0024*/ 	.byte	0x02, 0x4a
	.zero		1
	.zero		1


	//----- nvinfo : EIATTR_EXIT_INSTR_OFFSETS
	.align		4
        /*0028*/ 	.byte	0x04, 0x1c
        /*002a*/ 	.short	(.L_59 - .L_58)


	//   ....[0]....
.L_58:
        /*002c*/ 	.word	0x00000070


	//   ....[1]....
        /*0030*/ 	.word	0x000000c0


	//----- nvinfo : EIATTR_CBANK_PARAM_SIZE
	.align		4
.L_59:
        /*0034*/ 	.byte	0x03, 0x19
        /*0036*/ 	.short	0x0008


	//----- nvinfo : EIATTR_PARAM_CBANK
	.align		4
        /*0038*/ 	.byte	0x04, 0x0a
        /*003a*/ 	.short	(.L_61 - .L_60)
	.align		4
.L_60:
        /*003c*/ 	.word	index@(.nv.constant0._Z10testKernelPi)
        /*0040*/ 	.short	0x0380
        /*0042*/ 	.short	0x0008


	//----- nvinfo : EIATTR_SW_WAR
	.align		4
.L_61:
        /*0044*/ 	.byte	0x04, 0x36
        /*0046*/ 	.short	(.L_63 - .L_62)
.L_62:
        /*0048*/ 	.word	0x00000008
.L_63:


//--------------------- .nv.callgraph             --------------------------
	.section	.nv.callgraph,"",@"SHT_CUDA_CALLGRAPH"
	.align	4
	.sectionentsize	8
	.align		4
        /*0000*/ 	.word	0x00000000
	.align		4
        /*0004*/ 	.word	0xffffffff
	.align		4
        /*0008*/ 	.word	0x00000000
	.align		4
        /*000c*/ 	.word	0xfffffffe
	.align		4
        /*0010*/ 	.word	0x00000000
	.align		4
        /*0014*/ 	.word	0xfffffffd
	.align		4
        /*0018*/ 	.word	0x00000000
	.align		4
        /*001c*/ 	.word	0xfffffffc


//--------------------- .text._Z25improvedAhoCorasickKernelPKciPKiS2_S2_S2_S2_iPiS3_S3_S3_iS2_i --------------------------
	.section	.text._Z25improvedAhoCorasickKernelPKciPKiS2_S2_S2_S2_iPiS3_S3_S3_iS2_i,"ax",@progbits
	.align	128
        .global         _Z25improvedAhoCorasickKernelPKciPKiS2_S2_S2_S2_iPiS3_S3_S3_iS2_i
        .type           _Z25improvedAhoCorasickKernelPKciPKiS2_S2_S2_S2_iPiS3_S3_S3_iS2_i,@function
        .size           _Z25improvedAhoCorasickKernelPKciPKiS2_S2_S2_S2_iPiS3_S3_S3_iS2_i,(.L_x_55 - _Z25improvedAhoCorasickKernelPKciPKiS2_S2_S2_S2_iPiS3_S3_S3_iS2_i)
        .other          _Z25improvedAhoCorasickKernelPKciPKiS2_S2_S2_S2_iPiS3_S3_S3_iS2_i,@"STO_CUDA_ENTRY STV_DEFAULT"
_Z25improvedAhoCorasickKernelPKciPKiS2_S2_S2_S2_iPiS3_S3_S3_iS2_i:
.text._Z25improvedAhoCorasickKernelPKciPKiS2_S2_S2_S2_iPiS3_S3_S3_iS2_i:
[----:B------:R-:W-:Y:S01]  /*0000*/  LDC R1, c[0x0][0x37c] ;  /* 0x0000df00ff017b82 */ /* 0x000fe20000000800 */
[----:B------:R-:W0:Y:S07]  /*0010*/  S2R R3, SR_TID.X ;  /* 0x0000000000037919 */ /* 0x000e2e0000002100 */
[----:B------:R-:W0:Y:S01]  /*0020*/  S2UR UR4, SR_CTAID.X ;  /* 0x00000000000479c3 */ /* 0x000e220000002500 */
[----:B------:R-:W1:Y:S07]  /*0030*/  LDCU UR5, c[0x0][0x388] ;  /* 0x00007100ff0577ac */ /* 0x000e6e0008000800 */
[----:B------:R-:W0:Y:S02]  /*0040*/  LDC R0, c[0x0][0x360] ;  /* 0x0000d800ff007b82 */ /* 0x000e240000000800 */
[----:B0-----:R-:W-:-:S05]  /*0050*/  IMAD R0, R0, UR4, R3 ;  /* 0x0000000400007c24 */ /* 0x001fca000f8e0203 */
[----:B-1----:R-:W-:-:S13]  /*0060*/  ISETP.GE.AND P0, PT, R0, UR5, PT ;  /* 0x0000000500007c0c */ /* 0x002fda000bf06270 */
[----:B------:R-:W-:Y:S05]  /*0070*/  @P0 EXIT ;  /* 0x000000000000094d */ /* 0x000fea0003800000 */
[----:B------:R-:W0:Y:S02]  /*0080*/  LDCU.64 UR4, c[0x0][0x358] ;  /* 0x00006b00ff0477ac */ /* 0x000e240008000a00 */
.L_x_52:
[----:B------:R-:W1:Y:S01]  /*0090*/  LDC R7, c[0x0][0x388] ;  /* 0x0000e200ff077b82 */ /* 0x000e620000000800 */
[----:B------:R-:W-:Y:S01]  /*00a0*/  BSSY.RECONVERGENT B0, `(.L_x_0) ;  /* 0x0000295000007945 */ /* 0x000fe20003800200 */
[----:B------:R-:W-:Y:S02]  /*00b0*/  IMAD.MOV.U32 R5, RZ, RZ, RZ ;  /* 0x000000ffff057224 */ /* 0x000fe400078e00ff */
[----:B------:R-:W-:Y:S01]  /*00c0*/  IMAD.MOV.U32 R3, RZ, RZ, R0 ;  /* 0x000000ffff037224 */ /* 0x000fe200078e0000 */
[----:B-12---:R-:W-:-:S07]  /*00d0*/  VIADDMNMX R2, R0, 0x40, R7, PT ;  /* 0x0000004000027846 */ /* 0x006fce0003800107 */
.L_x_51:
[----:B-1-3--:R-:W1:Y:S01]  /*00e0*/  LDC.64 R8, c[0x0][0x3a8] ;  /* 0x0000ea00ff087b82 */ /* 0x00ae620000000a00 */
[----:B--2---:R-:W2:Y:S01]  /*00f0*/  LDCU.64 UR6, c[0x0][0x380] ;  /* 0x00007000ff0677ac */ /* 0x004ea20008000a00 */
[----:B-1----:R-:W-:-:S05]  /*0100*/  IMAD.WIDE R8, R5, 0x4, R8 ;  /* 0x0000000405087825 */ /* 0x002fca00078e0208 */
[----:B0-----:R-:W3:Y:S01]  /*0110*/  LDG.E R4, desc[UR4][R8.64] ;  /* 0x0000000408047981 */ /* 0x001ee2000c1e1900 */
[----:B--2---:R-:W-:-:S04]  /*0120*/  IADD3 R6, P0, PT, R3, UR6, RZ ;  /* 0x0000000603067c10 */ /* 0x004fc8000ff1e0ff */
[----:B------:R-:W-:-:S05]  /*0130*/  LEA.HI.X.SX32 R7, R3, UR7, 0x1, P0 ;  /* 0x0000000703077c11 */ /* 0x000fca00080f0eff */
[----:B------:R0:W5:Y:S01]  /*0140*/  LDG.E.U8 R6, desc[UR4][R6.64] ;  /* 0x0000000406067981 */ /* 0x000162000c1e1100 */
[----:B------:R-:W-:Y:S01]  /*0150*/  BSSY.RECONVERGENT B1, `(.L_x_1) ;  /* 0x0000047000017945 */ /* 0x000fe20003800200 */
[----:B---3--:R-:W-:-:S13]  /*0160*/  ISETP.GE.AND P0, PT, R4, 0x1, PT ;  /* 0x000000010400780c */ /* 0x008fda0003f06270 */
[----:B0-----:R-:W-:Y:S05]  /*0170*/  @!P0 BRA `(.L_x_2) ;  /* 0x00000000003c8947 */ /* 0x001fea0003800000 */
[----:B------:R-:W0:Y:S01]  /*0180*/  LDC.64 R8, c[0x0][0x390] ;  /* 0x0000e400ff087b82 */ /* 0x000e220000000a00 */
[----:B------:R-:W-:-:S07]  /*0190*/  IMAD R7, R5, 0x3, RZ ;  /* 0x0000000305077824 */ /* 0x000fce00078e02ff */
[----:B------:R-:W1:Y:S01]  /*01a0*/  LDC.64 R10, c[0x0][0x398] ;  /* 0x0000e600ff0a7b82 */ /* 0x000e620000000a00 */
[----:B0-----:R-:W-:-:S06]  /*01b0*/  IMAD.WIDE R8, R7, 0x4, R8 ;  /* 0x0000000407087825 */ /* 0x001fcc00078e0208 */
[----:B------:R-:W2:Y:S01]  /*01c0*/  LDG.E R8, desc[UR4][R8.64+0x8] ;  /* 0x0000080408087981 */ /* 0x000ea2000c1e1900 */
[----:B------:R-:W-:Y:S02]  /*01d0*/  IMAD.MOV R4, RZ, RZ, -R4 ;  /* 0x000000ffff047224 */ /* 0x000fe400078e0a04 */
[----:B-12---:R-:W-:-:S07]  /*01e0*/  IMAD.SHL.U32 R7, R8, 0x2, RZ ;  /* 0x0000000208077824 */ /* 0x006fce00078e00ff */
.L_x_4:
[----:B------:R-:W-:-:S05]  /*01f0*/  IMAD.WIDE R8, R7, 0x4, R10 ;  /* 0x0000000407087825 */ /* 0x000fca00078e020a */
[----:B------:R-:W2:Y:S02]  /*0200*/  LDG.E R13, desc[UR4][R8.64] ;  /* 0x00000004080d7981 */ /* 0x000ea4000c1e1900 */
[----:B--2--5:R-:W-:-:S13]  /*0210*/  ISETP.NE.AND P0, PT, R13, R6, PT ;  /* 0x000000060d00720c */ /* 0x024fda0003f05270 */
[----:B------:R-:W-:Y:S05]  /*0220*/  @!P0 BRA `(.L_x_3) ;  /* 0x0000000000e08947 */ /* 0x000fea0003800000 */
[----:B------:R-:W-:Y:S01]  /*0230*/  VIADD R4, R4, 0x1 ;  /* 0x0000000104047836 */ /* 0x000fe20000000000 */
[----:B------:R-:W-:-:S04]  /*0240*/  IADD3 R7, PT, PT, R7, 0x2, RZ ;  /* 0x0000000207077810 */ /* 0x000fc80007ffe0ff */
[----:B------:R-:W-:-:S13]  /*0250*/  ISETP.NE.AND P0, PT, R4, RZ, PT ;  /* 0x000000ff0400720c */ /* 0x000fda0003f05270 */
[----:B------:R-:W-:Y:S05]  /*0260*/  @P0 BRA `(.L_x_4) ;  /* 0xfffffffc00e00947 */ /* 0x000fea000383ffff */
.L_x_2:
[----:B------:R-:W-:Y:S01]  /*0270*/  ISETP.NE.AND P0, PT, R5, RZ, PT ;  /* 0x000000ff0500720c */ /* 0x000fe20003f05270 */
[----:B------:R-:W-:-:S12]  /*0280*/  IMAD.MOV.U32 R4, RZ, RZ, RZ ;  /* 0x000000ffff047224 */ /* 0x000fd800078e00ff */
[----:B------:R-:W-:Y:S05]  /*0290*/  @!P0 BRA `(.L_x_5) ;  /* 0x0000000000c88947 */ /* 0x000fea0003800000 */
[----:B------:R-:W-:Y:S01]  /*02a0*/  BSSY.RECONVERGENT B2, `(.L_x_6) ;  /* 0x000002e000027945 */ /* 0x000fe20003800200 */
[----:B------:R-:W-:-:S07]  /*02b0*/  IMAD.MOV.U32 R4, RZ, RZ, R5 ;  /* 0x000000ffff047224 */ /* 0x000fce00078e0005 */
.L_x_13:
[----:B0-----:R-:W0:Y:S01]  /*02c0*/  LDC.64 R12, c[0x0][0x390] ;  /* 0x0000e400ff0c7b82 */ /* 0x001e220000000a00 */
[----:B-1----:R-:W-:-:S07]  /*02d0*/  IMAD R9, R5, 0x3, RZ ;  /* 0x0000000305097824 */ /* 0x002fce00078e02ff */
[----:B------:R-:W1:Y:S01]  /*02e0*/  LDC.64 R10, c[0x0][0x3a8] ;  /* 0x0000ea00ff0a7b82 */ /* 0x000e620000000a00 */
[----:B0-----:R-:W-:-:S05]  /*02f0*/  IMAD.WIDE R8, R9, 0x4, R12 ;  /* 0x0000000409087825 */ /* 0x001fca00078e020c */
[----:B------:R-:W1:Y:S02]  /*0300*/  LDG.E R5, desc[UR4][R8.64] ;  /* 0x0000000408057981 */ /* 0x000e64000c1e1900 */
[----:B-1----:R-:W-:-:S05]  /*0310*/  IMAD.WIDE R10, R5, 0x4, R10 ;  /* 0x00000004050a7825 */ /* 0x002fca00078e020a */
[----:B------:R-:W2:Y:S01]  /*0320*/  LDG.E R14, desc[UR4][R10.64] ;  /* 0x000000040a0e7981 */ /* 0x000ea2000c1e1900 */
[----:B------:R-:W-:Y:S01]  /*0330*/  IMAD R7, R5, 0x3, RZ ;  /* 0x0000000305077824 */ /* 0x000fe200078e02ff */
[----:B------:R-:W-:Y:S01]  /*0340*/  BSSY.RECONVERGENT B3, `(.L_x_7) ;  /* 0x0000021000037945 */ /* 0x000fe20003800200 */
[----:B------:R-:W-:Y:S02]  /*0350*/  PLOP3.LUT P0, PT, PT, PT, PT, 0x80, 0x8 ;  /* 0x000000000008781c */ /* 0x000fe40003f0f070 */
[----:B------:R-:W-:Y:S01]  /*0360*/  IMAD.WIDE R12, R7, 0x4, R12 ;  /* 0x00000004070c7825 */ /* 0x000fe200078e020c */
[----:B--2---:R-:W-:-:S13]  /*0370*/  ISETP.GE.AND P1, PT, R14, 0x1, PT ;  /* 0x000000010e00780c */ /* 0x004fda0003f26270 */
[----:B-----5:R-:W-:Y:S05]  /*0380*/  @!P1 BRA `(.L_x_8) ;  /* 0x0000000000709947 */ /* 0x020fea0003800000 */
[----:B------:R-:W2:Y:S01]  /*0390*/  LDG.E R12, desc[UR4][R12.64+0x8] ;  /* 0x000008040c0c7981 */ /* 0x000ea2000c1e1900 */
[----:B------:R-:W0:Y:S01]  /*03a0*/  LDC.64 R8, c[0x0][0x398] ;  /* 0x0000e600ff087b82 */ /* 0x000e220000000a00 */
[----:B--2---:R-:W-:-:S04]  /*03b0*/  IMAD.SHL.U32 R7, R12, 0x2, RZ ;  /* 0x000000020c077824 */ /* 0x004fc800078e00ff */
[----:B0-----:R-:W-:-:S05]  /*03c0*/  IMAD.WIDE R8, R7, 0x4, R8 ;  /* 0x0000000407087825 */ /* 0x001fca00078e0208 */
[----:B------:R-:W2:Y:S01]  /*03d0*/  LDG.E R7, desc[UR4][R8.64] ;  /* 0x0000000408077981 */ /* 0x000ea2000c1e1900 */
[----:B------:R-:W-:Y:S01]  /*03e0*/  BSSY.RELIABLE B4, `(.L_x_9) ;  /* 0x0000014000047945 */ /* 0x000fe20003800100 */
[----:B--2--5:R-:W-:-:S13]  /*03f0*/  ISETP.NE.AND P1, PT, R7, R6, PT ;  /* 0x000000060700720c */ /* 0x024fda0003f25270 */
[----:B------:R-:W-:Y:S05]  /*0400*/  @!P1 BRA `(.L_x_10) ;  /* 0x0000000000449947 */ /* 0x000fea0003800000 */
[----:B------:R-:W0:Y:S01]  /*0410*/  LDC.64 R8, c[0x0][0x398] ;  /* 0x0000e600ff087b82 */ /* 0x000e220000000a00 */
[----:B------:R-:W-:Y:S01]  /*0420*/  BSSY.RELIABLE B5, `(.L_x_11) ;  /* 0x000000d000057945 */ /* 0x000fe20003800100 */
[----:B------:R-:W-:-:S07]  /*0430*/  IMAD.MOV.U32 R7, RZ, RZ, RZ ;  /* 0x000000ffff077224 */ /* 0x000fce00078e00ff */
.L_x_12:
[----:B------:R-:W-:-:S04]  /*0440*/  IADD3 R7, PT, PT, R7, 0x1, RZ ;  /* 0x0000000107077810 */ /* 0x000fc80007ffe0ff */
[----:B------:R-:W-:-:S13]  /*0450*/  ISETP.NE.AND P1, PT, R7, R14, PT ;  /* 0x0000000e0700720c */ /* 0x000fda0003f25270 */
[----:B------:R-:W-:Y:S05]  /*0460*/  @!P1 BREAK.RELIABLE B5 ;  /* 0x0000000000059942 */ /* 0x000fea0003800100 */
[----:B------:R-:W-:Y:S05]  /*0470*/  @!P1 BREAK.RELIABLE B4 ;  /* 0x0000000000049942 */ /* 0x000fea0003800100 */
[----:B------:R-:W-:Y:S05]  /*0480*/  @!P1 BRA `(.L_x_8) ;  /* 0x0000000000309947 */ /* 0x000fea0003800000 */
[----:B------:R-:W-:-:S04]  /*0490*/  IMAD.IADD R10, R12, 0x1, R7 ;  /* 0x000000010c0a7824 */ /* 0x000fc800078e0207 */
[----:B------:R-:W-:-:S04]  /*04a0*/  IMAD.SHL.U32 R11, R10, 0x2, RZ ;  /* 0x000000020a0b7824 */ /* 0x000fc800078e00ff */
[----:B0-----:R-:W-:-:S05]  /*04b0*/  IMAD.WIDE R10, R11, 0x4, R8 ;  /* 0x000000040b0a7825 */ /* 0x001fca00078e0208 */
[----:B------:R-:W2:Y:S02]  /*04c0*/  LDG.E R13, desc[UR4][R10.64] ;  /* 0x000000040a0d7981 */ /* 0x000ea4000c1e1900 */
[----:B--2---:R-:W-:-:S13]  /*04d0*/  ISETP.NE.AND P1, PT, R13, R6, PT ;  /* 0x000000060d00720c */ /* 0x004fda0003f25270 */
[----:B------:R-:W-:Y:S05]  /*04e0*/  @P1 BRA `(.L_x_12) ;  /* 0xfffffffc00d41947 */ /* 0x000fea000383ffff */
[----:B------:R-:W-:Y:S05]  /*04f0*/  BSYNC.RELIABLE B5 ;  /* 0x0000000000057941 */ /* 0x000fea0003800100 */
.L_x_11:
[----:B------:R-:W-:Y:S02]  /*0500*/  IMAD.MOV.U32 R8, RZ, RZ, R10 ;  /* 0x000000ffff087224 */ /* 0x000fe400078e000a */
[----:B------:R-:W-:-:S07]  /*0510*/  IMAD.MOV.U32 R9, RZ, RZ, R11 ;  /* 0x000000ffff097224 */ /* 0x000fce00078e000b */
.L_x_10:
[----:B------:R-:W-:Y:S05]  /*0520*/  BSYNC.RELIABLE B4 ;  /* 0x0000000000047941 */ /* 0x000fea0003800100 */
.L_x_9:
[----:B------:R1:W5:Y:S01]  /*0530*/  LDG.E R4, desc[UR4][R8.64+0x4] ;  /* 0x0000040408047981 */ /* 0x000362000c1e1900 */
[----:B------:R-:W-:-:S13]  /*0540*/  PLOP3.LUT P0, PT, PT, PT, PT, 0x8, 0x80 ;  /* 0x000000000080781c */ /* 0x000fda0003f0e170 */
.L_x_8:
[----:B------:R-:W-:Y:S05]  /*0550*/  BSYNC.RECONVERGENT B3 ;  /* 0x0000000000037941 */ /* 0x000fea0003800200 */
.L_x_7:
[----:B------:R-:W-:-:S13]  /*0560*/  ISETP.NE.AND P1, PT, R5, RZ, PT ;  /* 0x000000ff0500720c */ /* 0x000fda0003f25270 */
[----:B------:R-:W-:Y:S05]  /*0570*/  @P0 BRA P1, `(.L_x_13) ;  /* 0xfffffffc00500947 */ /* 0x000fea000083ffff */
[----:B------:R-:W-:Y:S05]  /*0580*/  BSYNC.RECONVERGENT B2 ;  /* 0x0000000000027941 */ /* 0x000fea0003800200 */
.L_x_6:
[----:B-----5:R-:W-:Y:S01]  /*0590*/  SEL R4, R4, RZ, !P0 ;  /* 0x000000ff04047207 */ /* 0x020fe20004000000 */
[----:B------:R-:W-:Y:S06]  /*05a0*/  BRA `(.L_x_5) ;  /* 0x0000000000047947 */ /* 0x000fec0003800000 */
.L_x_3:
[----:B------:R0:W5:Y:S02]  /*05b0*/  LDG.E R4, desc[UR4][R8.64+0x4] ;  /* 0x0000040408047981 */ /* 0x000164000c1e1900 */
.L_x_5:
[----:B------:R-:W-:Y:S05]  /*05c0*/  BSYNC.RECONVERGENT B1 ;  /* 0x0000000000017941 */ /* 0x000fea0003800200 */
.L_x_1:
[----:B-----5:R-:W2:Y:S02]  /*05d0*/  LDC.64 R6, c[0x0][0x3b0] ;  /* 0x0000ec00ff067b82 */ /* 0x020ea40000000a00 */
[----:B--2---:R-:W-:-:S05]  /*05e0*/  IMAD.WIDE R6, R4, 0x4, R6 ;  /* 0x0000000404067825 */ /* 0x004fca00078e0206 */
[----:B01----:R-:W2:Y:S01]  /*05f0*/  LDG.E R9, desc[UR4][R6.64] ;  /* 0x0000000406097981 */ /* 0x003ea2000c1e1900 */
[----:B------:R-:W-:Y:S01]  /*0600*/  BSSY.RECONVERGENT B2, `(.L_x_14) ;  /* 0x0000115000027945 */ /* 0x000fe20003800200 */
[----:B--2---:R-:W-:-:S13]  /*0610*/  ISETP.GE.AND P0, PT, R9, 0x1, PT ;  /* 0x000000010900780c */ /* 0x004fda0003f06270 */
[----:B------:R-:W-:Y:S05]  /*0620*/  @!P0 BRA `(.L_x_15) ;  /* 0x0000001000488947 */ /* 0x000fea0003800000 */
[----:B------:R-:W0:Y:S01]  /*0630*/  LDC.64 R10, c[0x0][0x390] ;  /* 0x0000e400ff0a7b82 */ /* 0x000e220000000a00 */
[----:B------:R-:W-:-:S04]  /*0640*/  IMAD R5, R4, 0x3, RZ ;  /* 0x0000000304057824 */ /* 0x000fc800078e02ff */
[----:B0-----:R-:W-:-:S05]  /*0650*/  IMAD.WIDE R10, R5, 0x4, R10 ;  /* 0x00000004050a7825 */ /* 0x001fca00078e020a */
[----:B------:R0:W5:Y:S01]  /*0660*/  LDG.E R5, desc[UR4][R10.64+0x4] ;  /* 0x000004040a057981 */ /* 0x000162000c1e1900 */
[C---:B------:R-:W-:Y:S01]  /*0670*/  ISETP.GE.U32.AND P0, PT, R9.reuse, 0x4, PT ;  /* 0x000000040900780c */ /* 0x040fe20003f06070 */
[----:B------:R-:W-:Y:S01]  /*0680*/  BSSY.RECONVERGENT B1, `(.L_x_16) ;  /* 0x0000097000017945 */ /* 0x000fe20003800200 */
[----:B------:R-:W-:Y:S01]  /*0690*/  HFMA2 R8, -RZ, RZ, 0, 0 ;  /* 0x00000000ff087431 */ /* 0x000fe200000001ff */
[----:B------:R-:W-:-:S10]  /*06a0*/  LOP3.LUT R6, R9, 0x3, RZ, 0xc0, !PT ;  /* 0x0000000309067812 */ /* 0x000fd400078ec0ff */
[----:B0-----:R-:W-:Y:S05]  /*06b0*/  @!P0 BRA `(.L_x_17) ;  /* 0x00000008004c8947 */ /* 0x001fea0003800000 */
[----:B------:R-:W0:Y:S01]  /*06c0*/  LDC R7, c[0x0][0x3f0] ;  /* 0x0000fc00ff077b82 */ /* 0x000e220000000800 */
[----:B------:R-:W-:Y:S01]  /*06d0*/  LOP3.LUT R8, R9, 0x7ffffffc, RZ, 0xc0, !PT ;  /* 0x7ffffffc09087812 */ /* 0x000fe200078ec0ff */
[----:B------:R-:W-:-:S06]  /*06e0*/  IMAD.MOV.U32 R9, RZ, RZ, RZ ;  /* 0x000000ffff097224 */ /* 0x000fcc00078e00ff */
[----:B------:R-:W1:Y:S08]  /*06f0*/  LDC.64 R10, c[0x0][0x3e8] ;  /* 0x0000fa00ff0a7b82 */ /* 0x000e700000000a00 */
[----:B------:R-:W2:Y:S08]  /*0700*/  LDC.64 R12, c[0x0][0x3c0] ;  /* 0x0000f000ff0c7b82 */ /* 0x000eb00000000a00 */
[----:B------:R-:W3:Y:S02]  /*0710*/  LDC.64 R14, c[0x0][0x3a0] ;  /* 0x0000e800ff0e7b82 */ /* 0x000ee40000000a00 */
.L_x_26:
[----:B0----5:R-:W-:-:S04]  /*0720*/  IMAD.IADD R17, R5, 0x1, R9 ;  /* 0x0000000105117824 */ /* 0x021fc800078e0209 */
[----:B---3--:R-:W-:-:S05]  /*0730*/  IMAD.WIDE R16, R17, 0x4, R14 ;  /* 0x0000000411107825 */ /* 0x008fca00078e020e */
[----:B------:R-:W0:Y:S01]  /*0740*/  LDG.E R25, desc[UR4][R16.64] ;  /* 0x0000000410197981 */ /* 0x000e22000c1e1900 */
[----:B------:R-:W-:Y:S01]  /*0750*/  BSSY.RECONVERGENT B3, `(.L_x_18) ;  /* 0x0000020000037945 */ /* 0x000fe20003800200 */
[----:B0-----:R-:W-:-:S04]  /*0760*/  ISETP.GE.AND P0, PT, R25, R7, PT ;  /* 0x000000071900720c */ /* 0x001fc80003f06270 */
[----:B------:R-:W-:-:S13]  /*0770*/  ISETP.LT.OR P0, PT, R25, RZ, P0 ;  /* 0x000000ff1900720c */ /* 0x000fda0000701670 */
[----:B------:R-:W-:Y:S05]  /*0780*/  @P0 BRA `(.L_x_19) ;  /* 0x0000000000700947 */ /* 0x000fea0003800000 */
[----:B-1----:R-:W-:-:S06]  /*0790*/  IMAD.WIDE.U32 R18, R25, 0x4, R10 ;  /* 0x0000000419127825 */ /* 0x002fcc00078e000a */
[----:B------:R-:W3:Y:S02]  /*07a0*/  LDG.E R18, desc[UR4][R18.64] ;  /* 0x0000000412127981 */ /* 0x000ee4000c1e1900 */
[----:B---3--:R-:W-:-:S04]  /*07b0*/  IADD3 R21, PT, PT, R3, 0x1, -R18 ;  /* 0x0000000103157810 */ /* 0x008fc80007ffe812 */
[----:B------:R-:W-:-:S13]  /*07c0*/  ISETP.NE.AND P0, PT, R21, R0, PT ;  /* 0x000000001500720c */ /* 0x000fda0003f05270 */
[----:B------:R-:W-:Y:S05]  /*07d0*/  @P0 BRA `(.L_x_19) ;  /* 0x00000000005c0947 */ /* 0x000fea0003800000 */
[----:B------:R-:W0:Y:S01]  /*07e0*/  S2R R19, SR_LANEID ;  /* 0x0000000000137919 */ /* 0x000e220000000000 */
[----:B------:R-:W-:Y:S01]  /*07f0*/  VOTEU.ANY UR6, UPT, PT ;  /* 0x0000000000067886 */ /* 0x000fe200038e0100 */
[----:B------:R-:W1:Y:S01]  /*0800*/  LDC.64 R22, c[0x0][0x3c8] ;  /* 0x0000f200ff167b82 */ /* 0x000e620000000a00 */
[----:B------:R-:W0:Y:S01]  /*0810*/  FLO.U32 R28, UR6 ;  /* 0x00000006001c7d00 */ /* 0x000e2200080e0000 */
[----:B--2---:R-:W-:Y:S01]  /*0820*/  IMAD.WIDE.U32 R26, R25, 0x4, R12 ;  /* 0x00000004191a7825 */ /* 0x004fe200078e000c */
[----:B------:R-:W2:Y:S05]  /*0830*/  S2R R18, SR_LTMASK ;  /* 0x0000000000127919 */ /* 0x000eaa0000003900 */
[----:B------:R-:W3:Y:S01]  /*0840*/  LDC.64 R20, c[0x0][0x3d0] ;  /* 0x0000f400ff147b82 */ /* 0x000ee20000000a00 */
[----:B------:R-:W1:Y:S01]  /*0850*/  POPC R24, UR6 ;  /* 0x0000000600187d09 */ /* 0x000e620008000000 */
[----:B0-----:R-:W-:Y:S01]  /*0860*/  ISETP.EQ.U32.AND P0, PT, R28, R19, PT ;  /* 0x000000131c00720c */ /* 0x001fe20003f02070 */
[----:B------:R-:W-:-:S05]  /*0870*/  IMAD.MOV.U32 R19, RZ, RZ, 0x1 ;  /* 0x00000001ff137424 */ /* 0x000fca00078e00ff */
[----:B------:R0:W-:Y:S07]  /*0880*/  REDG.E.ADD.STRONG.GPU desc[UR4][R26.64], R19 ;  /* 0x000000131a00798e */ /* 0x0001ee000c12e104 */
[----:B-1----:R2:W4:Y:S02]  /*0890*/  @P0 ATOMG.E.ADD.STRONG.GPU PT, R23, desc[UR4][R22.64], R24 ;  /* 0x80000018161709a8 */ /* 0x00252400081ef104 */
[----:B--2---:R-:W-:Y:S01]  /*08a0*/  LOP3.LUT R22, R18, UR6, RZ, 0xc0, !PT ;  /* 0x0000000612167c12 */ /* 0x004fe2000f8ec0ff */
[----:B------:R-:W1:Y:S01]  /*08b0*/  LDCU UR6, c[0x0][0x3e0] ;  /* 0x00007c00ff0677ac */ /* 0x000e620008000800 */
[----:B0-----:R-:W0:Y:S04]  /*08c0*/  LDC.64 R18, c[0x0][0x3d8] ;  /* 0x0000f600ff127b82 */ /* 0x001e280000000a00 */
[----:B------:R-:W2:Y:S01]  /*08d0*/  POPC R22, R22 ;  /* 0x0000001600167309 */ /* 0x000ea20000000000 */
[----:B----4-:R-:W2:Y:S02]  /*08e0*/  SHFL.IDX PT, R29, R23, R28, 0x1f ;  /* 0x00001f1c171d7589 */ /* 0x010ea400000e0000 */
[----:B--2---:R-:W-:-:S05]  /*08f0*/  IMAD.IADD R29, R29, 0x1, R22 ;  /* 0x000000011d1d7824 */ /* 0x004fca00078e0216 */
[----:B-1----:R-:W-:-:S13]  /*0900*/  ISETP.GE.AND P0, PT, R29, UR6, PT ;  /* 0x000000061d007c0c */ /* 0x002fda000bf06270 */
[----:B---3--:R-:W-:-:S04]  /*0910*/  @!P0 IMAD.WIDE R20, R29, 0x4, R20 ;  /* 0x000000041d148825 */ /* 0x008fc800078e0214 */
[----:B0-----:R-:W-:Y:S01]  /*0920*/  @!P0 IMAD.WIDE R18, R29, 0x4, R18 ;  /* 0x000000041d128825 */ /* 0x001fe200078e0212 */
[----:B------:R0:W-:Y:S04]  /*0930*/  @!P0 STG.E desc[UR4][R20.64], R0 ;  /* 0x0000000014008986 */ /* 0x0001e8000c101904 */
[----:B------:R0:W-:Y:S02]  /*0940*/  @!P0 STG.E desc[UR4][R18.64], R25 ;  /* 0x0000001912008986 */ /* 0x0001e4000c101904 */
.L_x_19:
[----:B------:R-:W-:Y:S05]  /*0950*/  BSYNC.RECONVERGENT B3 ;  /* 0x0000000000037941 */ /* 0x000fea0003800200 */
.L_x_18:
[----:B0-----:R-:W3:Y:S01]  /*0960*/  LDG.E R25, desc[UR4][R16.64+0x4] ;  /* 0x0000040410197981 */ /* 0x001ee2000c1e1900 */
[----:B------:R-:W-:Y:S01]  /*0970*/  BSSY.RECONVERGENT B3, `(.L_x_20) ;  /* 0x0000020000037945 */ /* 0x000fe20003800200 */
[----:B---3--:R-:W-:-:S04]  /*0980*/  ISETP.GE.AND P0, PT, R25, R7, PT ;  /* 0x000000071900720c */ /* 0x008fc80003f06270 */
        /* <DEDUP_REMOVED lines=16> */
[----:B------:R-:W-:-:S05]  /*0a90*/  HFMA2 R19, -RZ, RZ, 0, 5.9604644775390625e-08 ;  /* 0x00000001ff137431 */ /* 0x000fca00000001ff */
        /* <DEDUP_REMOVED lines=13> */
.L_x_21:
[----:B------:R-:W-:Y:S05]  /*0b70*/  BSYNC.RECONVERGENT B3 ;  /* 0x0000000000037941 */ /* 0x000fea0003800200 */
.L_x_20:
        /* <DEDUP_REMOVED lines=33> */
.L_x_23:
[----:B------:R-:W-:Y:S05]  /*0d90*/  BSYNC.RECONVERGENT B3 ;  /* 0x0000000000037941 */ /* 0x000fea0003800200 */
.L_x_22:
[----:B0-----:R-:W3:Y:S01]  /*0da0*/  LDG.E R25, desc[UR4][R16.64+0xc] ;  /* 0x00000c0410197981 */ /* 0x001ee2000c1e1900 */
[----:B------:R-:W-:Y:S01]  /*0db0*/  VIADD R9, R9, 0x4 ;  /* 0x0000000409097836 */ /* 0x000fe20000000000 */
[----:B------:R-:W-:Y:S04]  /*0dc0*/  BSSY.RECONVERGENT B3, `(.L_x_24) ;  /* 0x0000021000037945 */ /* 0x000fe80003800200 */
[----:B------:R-:W-:Y:S02]  /*0dd0*/  ISETP.NE.AND P1, PT, R9, R8, PT ;  /* 0x000000080900720c */ /* 0x000fe40003f25270 */
        /* <DEDUP_REMOVED lines=12> */
[----:B------:R-:W-:Y:S02]  /*0ea0*/  HFMA2 R28, -RZ, RZ, 0, 5.9604644775390625e-08 ;  /* 0x00000001ff1c7431 */ /* 0x000fe400000001ff */
[----:B--2---:R-:W-:Y:S01]  /*0eb0*/  IMAD.WIDE.U32 R18, R25, 0x4, R12 ;  /* 0x0000000419127825 */ /* 0x004fe200078e000c */
[----:B------:R-:W2:Y:S03]  /*0ec0*/  S2R R26, SR_LTMASK ;  /* 0x00000000001a7919 */ /* 0x000ea60000003900 */
[----:B------:R-:W3:Y:S01]  /*0ed0*/  LDC.64 R22, c[0x0][0x3d0] ;  /* 0x0000f400ff167b82 */ /* 0x000ee20000000a00 */
[----:B------:R-:W1:Y:S01]  /*0ee0*/  POPC R29, UR6 ;  /* 0x00000006001d7d09 */ /* 0x000e620008000000 */
[----:B------:R-:W-:Y:S01]  /*0ef0*/  REDG.E.ADD.STRONG.GPU desc[UR4][R18.64], R28 ;  /* 0x0000001c1200798e */ /* 0x000fe2000c12e104 */
[----:B0-----:R-:W-:-:S05]  /*0f00*/  ISETP.EQ.U32.AND P0, PT, R24, R17, PT ;  /* 0x000000111800720c */ /* 0x001fca0003f02070 */
[----:B------:R-:W0:Y:S08]  /*0f10*/  LDC.64 R16, c[0x0][0x3d8] ;  /* 0x0000f600ff107b82 */ /* 0x000e300000000a00 */
[----:B-1----:R-:W4:Y:S01]  /*0f20*/  @P0 ATOMG.E.ADD.STRONG.GPU PT, R21, desc[UR4][R20.64], R29 ;  /* 0x8000001d141509a8 */ /* 0x002f2200081ef104 */
[----:B--2---:R-:W-:Y:S01]  /*0f30*/  LOP3.LUT R26, R26, UR6, RZ, 0xc0, !PT ;  /* 0x000000061a1a7c12 */ /* 0x004fe2000f8ec0ff */
[----:B------:R-:W1:Y:S05]  /*0f40*/  LDCU UR6, c[0x0][0x3e0] ;  /* 0x00007c00ff0677ac */ /* 0x000e6a0008000800 */
        /* <DEDUP_REMOVED lines=8> */
.L_x_25:
[----:B------:R-:W-:Y:S05]  /*0fd0*/  BSYNC.RECONVERGENT B3 ;  /* 0x0000000000037941 */ /* 0x000fea0003800200 */
.L_x_24:
[----:B------:R-:W-:Y:S05]  /*0fe0*/  @P1 BRA `(.L_x_26) ;  /* 0xfffffff400cc1947 */ /* 0x000fea000383ffff */
.L_x_17:
[----:B------:R-:W-:Y:S05]  /*0ff0*/  BSYNC.RECONVERGENT B1 ;  /* 0x0000000000017941 */ /* 0x000fea0003800200 */
.L_x_16:
[----:B------:R-:W-:-:S13]  /*1000*/  ISETP.NE.AND P0, PT, R6, RZ, PT ;  /* 0x000000ff0600720c */ /* 0x000fda0003f05270 */
[----:B------:R-:W-:Y:S05]  /*1010*/  @!P0 BRA `(.L_x_15) ;  /* 0x0000000400cc8947 */ /* 0x000fea0003800000 */
[----:B-1----:R-:W1:Y:S01]  /*1020*/  LDC.64 R10, c[0x0][0x3a0] ;  /* 0x0000e800ff0a7b82 */ /* 0x002e620000000a00 */
[----:B-----5:R-:W-:-:S07]  /*1030*/  IMAD.IADD R9, R5, 0x1, R8 ;  /* 0x0000000105097824 */ /* 0x020fce00078e0208 */
[----:B------:R-:W3:Y:S01]  /*1040*/  LDC R5, c[0x0][0x3f0] ;  /* 0x0000fc00ff057b82 */ /* 0x000ee20000000800 */
[----:B-1----:R-:W-:-:S05]  /*1050*/  IMAD.WIDE R8, R9, 0x4, R10 ;  /* 0x0000000409087825 */ /* 0x002fca00078e020a */
[----:B------:R-:W3:Y:S01]  /*1060*/  LDG.E R10, desc[UR4][R8.64] ;  /* 0x00000004080a7981 */ /* 0x000ee2000c1e1900 */
[----:B------:R-:W-:Y:S01]  /*1070*/  BSSY.RECONVERGENT B1, `(.L_x_27) ;  /* 0x0000024000017945 */ /* 0x000fe20003800200 */
[----:B------:R-:W-:Y:S01]  /*1080*/  ISETP.NE.AND P1, PT, R6, 0x1, PT ;  /* 0x000000010600780c */ /* 0x000fe20003f25270 */
[----:B------:R-:W-:Y:S01]  /*1090*/  VIADD R7, R3, 0x1 ;  /* 0x0000000103077836 */ /* 0x000fe20000000000 */
[----:B---3--:R-:W-:-:S04]  /*10a0*/  ISETP.GE.AND P0, PT, R10, R5, PT ;  /* 0x000000050a00720c */ /* 0x008fc80003f06270 */
[----:B------:R-:W-:-:S13]  /*10b0*/  ISETP.LT.OR P0, PT, R10, RZ, P0 ;  /* 0x000000ff0a00720c */ /* 0x000fda0000701670 */
[----:B------:R-:W-:Y:S05]  /*10c0*/  @P0 BRA `(.L_x_28) ;  /* 0x0000000000780947 */ /* 0x000fea0003800000 */
[----:B--2---:R-:W1:Y:S02]  /*10d0*/  LDC.64 R12, c[0x0][0x3e8] ;  /* 0x0000fa00ff0c7b82 */ /* 0x004e640000000a00 */
[----:B-1----:R-:W-:-:S06]  /*10e0*/  IMAD.WIDE.U32 R12, R10, 0x4, R12 ;  /* 0x000000040a0c7825 */ /* 0x002fcc00078e000c */
[----:B------:R-:W2:Y:S02]  /*10f0*/  LDG.E R12, desc[UR4][R12.64] ;  /* 0x000000040c0c7981 */ /* 0x000ea4000c1e1900 */
[----:B--2---:R-:W-:-:S05]  /*1100*/  IMAD.IADD R11, R7, 0x1, -R12 ;  /* 0x00000001070b7824 */ /* 0x004fca00078e0a0c */
[----:B------:R-:W-:-:S13]  /*1110*/  ISETP.NE.AND P0, PT, R11, R0, PT ;  /* 0x000000000b00720c */ /* 0x000fda0003f05270 */
[----:B------:R-:W-:Y:S05]  /*1120*/  @P0 BRA `(.L_x_28) ;  /* 0x0000000000600947 */ /* 0x000fea0003800000 */
[----:B------:R-:W1:Y:S01]  /*1130*/  S2R R11, SR_LANEID ;  /* 0x00000000000b7919 */ /* 0x000e620000000000 */
[----:B------:R-:W-:Y:S01]  /*1140*/  VOTEU.ANY UR6, UPT, PT ;  /* 0x0000000000067886 */ /* 0x000fe200038e0100 */
[----:B------:R-:W2:Y:S01]  /*1150*/  LDC.64 R12, c[0x0][0x3c0] ;  /* 0x0000f000ff0c7b82 */ /* 0x000ea20000000a00 */
[----:B------:R-:W1:Y:S01]  /*1160*/  FLO.U32 R20, UR6 ;  /* 0x0000000600147d00 */ /* 0x000e6200080e0000 */
[----:B------:R-:W-:-:S06]  /*1170*/  HFMA2 R23, -RZ, RZ, 0, 5.9604644775390625e-08 ;  /* 0x00000001ff177431 */ /* 0x000fcc00000001ff */
[----:B------:R-:W3:Y:S01]  /*1180*/  LDC.64 R14, c[0x0][0x3c8] ;  /* 0x0000f200ff0e7b82 */ /* 0x000ee20000000a00 */
[----:B------:R-:W3:Y:S01]  /*1190*/  POPC R21, UR6 ;  /* 0x0000000600157d09 */ /* 0x000ee20008000000 */
[----:B------:R-:W4:Y:S06]  /*11a0*/  S2R R22, SR_LTMASK ;  /* 0x0000000000167919 */ /* 0x000f2c0000003900 */
[----:B0-----:R-:W0:Y:S01]  /*11b0*/  LDC.64 R18, c[0x0][0x3d0] ;  /* 0x0000f400ff127b82 */ /* 0x001e220000000a00 */
[----:B--2---:R-:W-:-:S07]  /*11c0*/  IMAD.WIDE.U32 R16, R10, 0x4, R12 ;  /* 0x000000040a107825 */ /* 0x004fce00078e000c */
[----:B------:R-:W2:Y:S01]  /*11d0*/  LDC.64 R12, c[0x0][0x3d8] ;  /* 0x0000f600ff0c7b82 */ /* 0x000ea20000000a00 */
[----:B------:R-:W-:Y:S01]  /*11e0*/  REDG.E.ADD.STRONG.GPU desc[UR4][R16.64], R23 ;  /* 0x000000171000798e */ /* 0x000fe2000c12e104 */
[----:B-1----:R-:W-:-:S13]  /*11f0*/  ISETP.EQ.U32.AND P0, PT, R20, R11, PT ;  /* 0x0000000b1400720c */ /* 0x002fda0003f02070 */
[----:B---3--:R-:W3:Y:S01]  /*1200*/  @P0 ATOMG.E.ADD.STRONG.GPU PT, R15, desc[UR4][R14.64], R21 ;  /* 0x800000150e0f09a8 */ /* 0x008ee200081ef104 */
[----:B----4-:R-:W-:Y:S01]  /*1210*/  LOP3.LUT R22, R22, UR6, RZ, 0xc0, !PT ;  /* 0x0000000616167c12 */ /* 0x010fe2000f8ec0ff */
[----:B------:R-:W1:Y:S05]  /*1220*/  LDCU UR6, c[0x0][0x3e0] ;  /* 0x00007c00ff0677ac */ /* 0x000e6a0008000800 */
[----:B------:R-:W4:Y:S01]  /*1230*/  POPC R22, R22 ;  /* 0x0000001600167309 */ /* 0x000f220000000000 */
[----:B---3--:R-:W4:Y:S02]  /*1240*/  SHFL.IDX PT, R11, R15, R20, 0x1f ;  /* 0x00001f140f0b7589 */ /* 0x008f2400000e0000 */
[----:B----4-:R-:W-:-:S05]  /*1250*/  IMAD.IADD R11, R11, 0x1, R22 ;  /* 0x000000010b0b7824 */ /* 0x010fca00078e0216 */
[----:B-1----:R-:W-:-:S13]  /*1260*/  ISETP.GE.AND P0, PT, R11, UR6, PT ;  /* 0x000000060b007c0c */ /* 0x002fda000bf06270 */
[----:B0-----:R-:W-:-:S04]  /*1270*/  @!P0 IMAD.WIDE R16, R11, 0x4, R18 ;  /* 0x000000040b108825 */ /* 0x001fc800078e0212 */
[----:B--2---:R-:W-:Y:S01]  /*1280*/  @!P0 IMAD.WIDE R12, R11, 0x4, R12 ;  /* 0x000000040b0c8825 */ /* 0x004fe200078e020c */
[----:B------:R1:W-:Y:S04]  /*1290*/  @!P0 STG.E desc[UR4][R16.64], R0 ;  /* 0x0000000010008986 */ /* 0x0003e8000c101904 */
[----:B------:R1:W-:Y:S02]  /*12a0*/  @!P0 STG.E desc[UR4][R12.64], R10 ;  /* 0x0000000a0c008986 */ /* 0x0003e4000c101904 */
.L_x_28:
[----:B------:R-:W-:Y:S05]  /*12b0*/  BSYNC.RECONVERGENT B1 ;  /* 0x0000000000017941 */ /* 0x000fea0003800200 */
.L_x_27:
[----:B------:R-:W-:Y:S05]  /*12c0*/  @!P1 BRA `(.L_x_15) ;  /* 0x0000000400209947 */ /* 0x000fea0003800000 */
[----:B-1----:R-:W3:Y:S01]  /*12d0*/  LDG.E R10, desc[UR4][R8.64+0x4] ;  /* 0x00000404080a7981 */ /* 0x002ee2000c1e1900 */
[----:B------:R-:W-:Y:S01]  /*12e0*/  BSSY.RECONVERGENT B1, `(.L_x_29) ;  /* 0x0000023000017945 */ /* 0x000fe20003800200 */
[----:B------:R-:W-:Y:S02]  /*12f0*/  ISETP.NE.AND P1, PT, R6, 0x2, PT ;  /* 0x000000020600780c */ /* 0x000fe40003f25270 */
        /* <DEDUP_REMOVED lines=13> */
[----:B------:R-:W-:-:S06]  /*13d0*/  IMAD.MOV.U32 R23, RZ, RZ, 0x1 ;  /* 0x00000001ff177424 */ /* 0x000fcc00078e00ff */
        /* <DEDUP_REMOVED lines=19> */
.L_x_30:
[----:B------:R-:W-:Y:S05]  /*1510*/  BSYNC.RECONVERGENT B1 ;  /* 0x0000000000017941 */ /* 0x000fea0003800200 */
.L_x_29:
[----:B------:R-:W-:Y:S05]  /*1520*/  @!P1 BRA `(.L_x_15) ;  /* 0x0000000000889947 */ /* 0x000fea0003800000 */
[----:B------:R-:W3:Y:S02]  /*1530*/  LDG.E R8, desc[UR4][R8.64+0x8] ;  /* 0x0000080408087981 */ /* 0x000ee4000c1e1900 */
[----:B---3--:R-:W-:-:S04]  /*1540*/  ISETP.GE.AND P0, PT, R8, R5, PT ;  /* 0x000000050800720c */ /* 0x008fc80003f06270 */
[----:B------:R-:W-:-:S13]  /*1550*/  ISETP.LT.OR P0, PT, R8, RZ, P0 ;  /* 0x000000ff0800720c */ /* 0x000fda0000701670 */
[----:B------:R-:W-:Y:S05]  /*1560*/  @P0 BRA `(.L_x_15) ;  /* 0x0000000000780947 */ /* 0x000fea0003800000 */
[----:B-1----:R-:W1:Y:S02]  /*1570*/  LDC.64 R10, c[0x0][0x3e8] ;  /* 0x0000fa00ff0a7b82 */ /* 0x002e640000000a00 */
[----:B-1----:R-:W-:-:S06]  /*1580*/  IMAD.WIDE.U32 R10, R8, 0x4, R10 ;  /* 0x00000004080a7825 */ /* 0x002fcc00078e000a */
[----:B------:R-:W3:Y:S02]  /*1590*/  LDG.E R10, desc[UR4][R10.64] ;  /* 0x000000040a0a7981 */ /* 0x000ee4000c1e1900 */
[----:B---3--:R-:W-:-:S04]  /*15a0*/  IADD3 R7, PT, PT, R7, -R10, RZ ;  /* 0x8000000a07077210 */ /* 0x008fc80007ffe0ff */
[----:B------:R-:W-:-:S13]  /*15b0*/  ISETP.NE.AND P0, PT, R7, R0, PT ;  /* 0x000000000700720c */ /* 0x000fda0003f05270 */
[----:B------:R-:W-:Y:S05]  /*15c0*/  @P0 BRA `(.L_x_15) ;  /* 0x0000000000600947 */ /* 0x000fea0003800000 */
[----:B------:R-:W1:Y:S01]  /*15d0*/  S2R R5, SR_LANEID ;  /* 0x0000000000057919 */ /* 0x000e620000000000 */
[----:B------:R-:W-:Y:S01]  /*15e0*/  VOTEU.ANY UR6, UPT, PT ;  /* 0x0000000000067886 */ /* 0x000fe200038e0100 */
[----:B------:R-:W3:Y:S01]  /*15f0*/  LDC.64 R6, c[0x0][0x3c0] ;  /* 0x0000f000ff067b82 */ /* 0x000ee20000000a00 */
[----:B0-----:R-:W1:Y:S01]  /*1600*/  FLO.U32 R16, UR6 ;  /* 0x0000000600107d00 */ /* 0x001e6200080e0000 */
[----:B------:R-:W-:-:S06]  /*1610*/  IMAD.MOV.U32 R19, RZ, RZ, 0x1 ;  /* 0x00000001ff137424 */ /* 0x000fcc00078e00ff */
[----:B------:R-:W0:Y:S01]  /*1620*/  LDC.64 R10, c[0x0][0x3c8] ;  /* 0x0000f200ff0a7b82 */ /* 0x000e220000000a00 */
[----:B------:R-:W0:Y:S01]  /*1630*/  POPC R9, UR6 ;  /* 0x0000000600097d09 */ /* 0x000e220008000000 */
[----:B------:R-:W4:Y:S06]  /*1640*/  S2R R17, SR_LTMASK ;  /* 0x0000000000117919 */ /* 0x000f2c0000003900 */
[----:B--2---:R-:W2:Y:S01]  /*1650*/  LDC.64 R12, c[0x0][0x3d0] ;  /* 0x0000f400ff0c7b82 */ /* 0x004ea20000000a00 */
[----:B---3--:R-:W-:-:S07]  /*1660*/  IMAD.WIDE.U32 R6, R8, 0x4, R6 ;  /* 0x0000000408067825 */ /* 0x008fce00078e0006 */
[----:B------:R-:W3:Y:S01]  /*1670*/  LDC.64 R14, c[0x0][0x3d8] ;  /* 0x0000f600ff0e7b82 */ /* 0x000ee20000000a00 */
[----:B------:R-:W-:Y:S01]  /*1680*/  REDG.E.ADD.STRONG.GPU desc[UR4][R6.64], R19 ;  /* 0x000000130600798e */ /* 0x000fe2000c12e104 */
[----:B-1----:R-:W-:-:S13]  /*1690*/  ISETP.EQ.U32.AND P0, PT, R16, R5, PT ;  /* 0x000000051000720c */ /* 0x002fda0003f02070 */
[----:B0-----:R-:W5:Y:S01]  /*16a0*/  @P0 ATOMG.E.ADD.STRONG.GPU PT, R9, desc[UR4][R10.64], R9 ;  /* 0x800000090a0909a8 */ /* 0x001f6200081ef104 */
[----:B----4-:R-:W-:Y:S01]  /*16b0*/  LOP3.LUT R17, R17, UR6, RZ, 0xc0, !PT ;  /* 0x0000000611117c12 */ /* 0x010fe2000f8ec0ff */
[----:B------:R-:W0:Y:S03]  /*16c0*/  LDCU UR6, c[0x0][0x3e0] ;  /* 0x00007c00ff0677ac */ /* 0x000e260008000800 */
[----:B------:R-:W1:Y:S01]  /*16d0*/  POPC R18, R17 ;  /* 0x0000001100127309 */ /* 0x000e620000000000 */
[----:B-----5:R-:W1:Y:S02]  /*16e0*/  SHFL.IDX PT, R5, R9, R16, 0x1f ;  /* 0x00001f1009057589 */ /* 0x020e6400000e0000 */
[----:B-1----:R-:W-:-:S05]  /*16f0*/  IMAD.IADD R5, R5, 0x1, R18 ;  /* 0x0000000105057824 */ /* 0x002fca00078e0212 */
[----:B0-----:R-:W-:-:S13]  /*1700*/  ISETP.GE.AND P0, PT, R5, UR6, PT ;  /* 0x0000000605007c0c */ /* 0x001fda000bf06270 */
[----:B--2---:R-:W-:-:S04]  /*1710*/  @!P0 IMAD.WIDE R6, R5, 0x4, R12 ;  /* 0x0000000405068825 */ /* 0x004fc800078e020c */
[----:B---3--:R-:W-:Y:S01]  /*1720*/  @!P0 IMAD.WIDE R10, R5, 0x4, R14 ;  /* 0x00000004050a8825 */ /* 0x008fe200078e020e */
[----:B------:R3:W-:Y:S04]  /*1730*/  @!P0 STG.E desc[UR4][R6.64], R0 ;  /* 0x0000000006008986 */ /* 0x0007e8000c101904 */
[----:B------:R3:W-:Y:S02]  /*1740*/  @!P0 STG.E desc[UR4][R10.64], R8 ;  /* 0x000000080a008986 */ /* 0x0007e4000c101904 */
.L_x_15:
[----:B------:R-:W-:Y:S05]  /*1750*/  BSYNC.RECONVERGENT B2 ;  /* 0x0000000000027941 */ /* 0x000fea0003800200 */
.L_x_14:
[----:B------:R-:W-:Y:S01]  /*1760*/  ISETP.NE.AND P0, PT, R4, RZ, PT ;  /* 0x000000ff0400720c */ /* 0x000fe20003f05270 */
[----:B------:R-:W-:-:S12]  /*1770*/  BSSY.RECONVERGENT B3, `(.L_x_31) ;  /* 0x0000121000037945 */ /* 0x000fd80003800200 */
[----:B------:R-:W-:Y:S05]  /*1780*/  @!P0 BRA `(.L_x_32) ;  /* 0x00000010007c8947 */ /* 0x000fea0003800000 */
[----:B-----5:R-:W-:Y:S02]  /*1790*/  VIADD R5, R3, 0x1 ;  /* 0x0000000103057836 */ /* 0x020fe40000000000 */
[----:B---3--:R-:W-:-:S07]  /*17a0*/  IMAD.MOV.U32 R6, RZ, RZ, R4 ;  /* 0x000000ffff067224 */ /* 0x008fce00078e0004 */
.L_x_50:
[----:B-1-3--:R-:W1:Y:S01]  /*17b0*/  LDC.64 R10, c[0x0][0x390] ;  /* 0x0000e400ff0a7b82 */ /* 0x00ae620000000a00 */
[----:B-----5:R-:W-:-:S07]  /*17c0*/  IMAD R7, R6, 0x3, RZ ;  /* 0x0000000306077824 */ /* 0x020fce00078e02ff */
[----:B------:R-:W3:Y:S01]  /*17d0*/  LDC.64 R8, c[0x0][0x3b0] ;  /* 0x0000ec00ff087b82 */ /* 0x000ee20000000a00 */
[----:B-1----:R-:W-:-:S06]  /*17e0*/  IMAD.WIDE R6, R7, 0x4, R10 ;  /* 0x0000000407067825 */ /* 0x002fcc00078e020a */
[----:B------:R-:W3:Y:S02]  /*17f0*/  LDG.E R6, desc[UR4][R6.64] ;  /* 0x0000000406067981 */ /* 0x000ee4000c1e1900 */
[----:B---3--:R-:W-:-:S05]  /*1800*/  IMAD.WIDE R8, R6, 0x4, R8 ;  /* 0x0000000406087825 */ /* 0x008fca00078e0208 */
[----:B0-----:R-:W3:Y:S01]  /*1810*/  LDG.E R16, desc[UR4][R8.64] ;  /* 0x0000000408107981 */ /* 0x001ee2000c1e1900 */
[----:B------:R-:W-:Y:S01]  /*1820*/  BSSY.RECONVERGENT B2, `(.L_x_33) ;  /* 0x0000113000027945 */ /* 0x000fe20003800200 */
[----:B---3--:R-:W-:-:S13]  /*1830*/  ISETP.GE.AND P0, PT, R16, 0x1, PT ;  /* 0x000000011000780c */ /* 0x008fda0003f06270 */
[----:B------:R-:W-:Y:S05]  /*1840*/  @!P0 BRA `(.L_x_34) ;  /* 0x0000001000408947 */ /* 0x000fea0003800000 */
[----:B------:R-:W-:-:S04]  /*1850*/  IMAD R7, R6, 0x3, RZ ;  /* 0x0000000306077824 */ /* 0x000fc800078e02ff */
[----:B------:R-:W-:-:S05]  /*1860*/  IMAD.WIDE R10, R7, 0x4, R10 ;  /* 0x00000004070a7825 */ /* 0x000fca00078e020a */
        /* <DEDUP_REMOVED lines=10> */
[----:B--2---:R-:W2:Y:S08]  /*1910*/  LDC.64 R12, c[0x0][0x3c0] ;  /* 0x0000f000ff0c7b82 */ /* 0x004eb00000000a00 */
[----:B------:R-:W3:Y:S02]  /*1920*/  LDC.64 R14, c[0x0][0x3a0] ;  /* 0x0000e800ff0e7b82 */ /* 0x000ee40000000a00 */
.L_x_45:
        /* <DEDUP_REMOVED lines=9> */
[----:B---3--:R-:W-:-:S05]  /*19c0*/  IMAD.IADD R21, R5, 0x1, -R18 ;  /* 0x0000000105157824 */ /* 0x008fca00078e0a12 */
[----:B------:R-:W-:-:S13]  /*19d0*/  ISETP.NE.AND P0, PT, R21, R0, PT ;  /* 0x000000001500720c */ /* 0x000fda0003f05270 */
[----:B------:R-:W-:Y:S05]  /*19e0*/  @P0 BRA `(.L_x_38) ;  /* 0x00000000005c0947 */ /* 0x000fea0003800000 */
[----:B------:R-:W0:Y:S01]  /*19f0*/  S2R R29, SR_LANEID ;  /* 0x00000000001d7919 */ /* 0x000e220000000000 */
[----:B------:R-:W-:Y:S01]  /*1a00*/  VOTEU.ANY UR6, UPT, PT ;  /* 0x0000000000067886 */ /* 0x000fe200038e0100 */
[----:B------:R-:W-:Y:S01]  /*1a10*/  IMAD.MOV.U32 R21, RZ, RZ, 0x1 ;  /* 0x00000001ff157424 */ /* 0x000fe200078e00ff */
[----:B------:R-:W0:Y:S01]  /*1a20*/  FLO.U32 R24, UR6 ;  /* 0x0000000600187d00 */ /* 0x000e2200080e0000 */
[----:B------:R-:W1:Y:S01]  /*1a30*/  LDC.64 R26, c[0x0][0x3c8] ;  /* 0x0000f200ff1a7b82 */ /* 0x000e620000000a00 */
[----:B--2---:R-:W-:-:S05]  /*1a40*/  IMAD.WIDE.U32 R18, R25, 0x4, R12 ;  /* 0x0000000419127825 */ /* 0x004fca00078e000c */
[----:B------:R2:W-:Y:S01]  /*1a50*/  REDG.E.ADD.STRONG.GPU desc[UR4][R18.64], R21 ;  /* 0x000000151200798e */ /* 0x0005e2000c12e104 */
[----:B------:R-:W1:Y:S01]  /*1a60*/  POPC R28, UR6 ;  /* 0x00000006001c7d09 */ /* 0x000e620008000000 */
[----:B------:R-:W3:Y:S01]  /*1a70*/  S2R R20, SR_LTMASK ;  /* 0x0000000000147919 */ /* 0x000ee20000003900 */
[----:B--2---:R-:W2:Y:S01]  /*1a80*/  LDC.64 R18, c[0x0][0x3d8] ;  /* 0x0000f600ff127b82 */ /* 0x004ea20000000a00 */
[----:B0-----:R-:W-:-:S13]  /*1a90*/  ISETP.EQ.U32.AND P0, PT, R24, R29, PT ;  /* 0x0000001d1800720c */ /* 0x001fda0003f02070 */
[----:B-1----:R-:W4:Y:S04]  /*1aa0*/  @P0 ATOMG.E.ADD.STRONG.GPU PT, R27, desc[UR4][R26.64], R28 ;  /* 0x8000001c1a1b09a8 */ /* 0x002f2800081ef104 */
[----:B----4-:R3:W0:Y:S02]  /*1ab0*/  SHFL.IDX PT, R29, R27, R24, 0x1f ;  /* 0x00001f181b1d7589 */ /* 0x01062400000e0000 */
[----:B---3--:R-:W-:Y:S01]  /*1ac0*/  LOP3.LUT R24, R20, UR6, RZ, 0xc0, !PT ;  /* 0x0000000614187c12 */ /* 0x008fe2000f8ec0ff */
[----:B------:R-:W1:Y:S01]  /*1ad0*/  LDCU UR6, c[0x0][0x3e0] ;  /* 0x00007c00ff0677ac */ /* 0x000e620008000800 */
[----:B------:R-:W3:Y:S04]  /*1ae0*/  LDC.64 R20, c[0x0][0x3d0] ;  /* 0x0000f400ff147b82 */ /* 0x000ee80000000a00 */
[----:B------:R-:W0:Y:S02]  /*1af0*/  POPC R24, R24 ;  /* 0x0000001800187309 */ /* 0x000e240000000000 */
[----:B0-----:R-:W-:-:S04]  /*1b00*/  IADD3 R29, PT, PT, R29, R24, RZ ;  /* 0x000000181d1d7210 */ /* 0x001fc80007ffe0ff */
[----:B-1----:R-:W-:-:S13]  /*1b10*/  ISETP.GE.AND P0, PT, R29, UR6, PT ;  /* 0x000000061d007c0c */ /* 0x002fda000bf06270 */
[----:B---3--:R-:W-:-:S04]  /*1b20*/  @!P0 IMAD.WIDE R20, R29, 0x4, R20 ;  /* 0x000000041d148825 */ /* 0x008fc800078e0214 */
[----:B--2---:R-:W-:Y:S01]  /*1b30*/  @!P0 IMAD.WIDE R18, R29, 0x4, R18 ;  /* 0x000000041d128825 */ /* 0x004fe200078e0212 */
[----:B------:R0:W-:Y:S04]  /*1b40*/  @!P0 STG.E desc[UR4][R20.64], R0 ;  /* 0x0000000014008986 */ /* 0x0001e8000c101904 */
[----:B------:R0:W-:Y:S02]  /*1b50*/  @!P0 STG.E desc[UR4][R18.64], R25 ;  /* 0x0000001912008986 */ /* 0x0001e4000c101904 */
.L_x_38:
[----:B------:R-:W-:Y:S05]  /*1b60*/  BSYNC.RECONVERGENT B4 ;  /* 0x0000000000047941 */ /* 0x000fea0003800200 */
.L_x_37:
[----:B0-----:R-:W3:Y:S01]  /*1b70*/  LDG.E R25, desc[UR4][R16.64+0x4] ;  /* 0x0000040410197981 */ /* 0x001ee2000c1e1900 */
[----:B------:R-:W-:Y:S01]  /*1b80*/  BSSY.RECONVERGENT B4, `(.L_x_39) ;  /* 0x0000020000047945 */ /* 0x000fe20003800200 */
[----:B---3--:R-:W-:-:S04]  /*1b90*/  ISETP.GE.AND P0, PT, R25, R9, PT ;  /* 0x000000091900720c */ /* 0x008fc80003f06270 */
        /* <DEDUP_REMOVED lines=24> */
[----:B0-----:R-:W-:-:S05]  /*1d20*/  IMAD.IADD R29, R29, 0x1, R24 ;  /* 0x000000011d1d7824 */ /* 0x001fca00078e0218 */
[----:B-1----:R-:W-:-:S13]  /*1d30*/  ISETP.GE.AND P0, PT, R29, UR6, PT ;  /* 0x000000061d007c0c */ /* 0x002fda000bf06270 */
[----:B---3--:R-:W-:-:S04]  /*1d40*/  @!P0 IMAD.WIDE R20, R29, 0x4, R20 ;  /* 0x000000041d148825 */ /* 0x008fc800078e0214 */
[----:B--2---:R-:W-:Y:S01]  /*1d50*/  @!P0 IMAD.WIDE R18, R29, 0x4, R18 ;  /* 0x000000041d128825 */ /* 0x004fe200078e0212 */
[----:B------:R0:W-:Y:S04]  /*1d60*/  @!P0 STG.E desc[UR4][R20.64], R0 ;  /* 0x0000000014008986 */ /* 0x0001e8000c101904 */
[----:B------:R0:W-:Y:S02]  /*1d70*/  @!P0 STG.E desc[UR4][R18.64], R25 ;  /* 0x0000001912008986 */ /* 0x0001e4000c101904 */
.L_x_40:
[----:B------:R-:W-:Y:S05]  /*1d80*/  BSYNC.RECONVERGENT B4 ;  /* 0x0000000000047941 */ /* 0x000fea0003800200 */
.L_x_39:
        /* <DEDUP_REMOVED lines=12> */
[----:B------:R-:W-:Y:S01]  /*1e50*/  HFMA2 R21, -RZ, RZ, 0, 5.9604644775390625e-08 ;  /* 0x00000001ff157431 */ /* 0x000fe200000001ff */
        /* <DEDUP_REMOVED lines=20> */
.L_x_42:
[----:B------:R-:W-:Y:S05]  /*1fa0*/  BSYNC.RECONVERGENT B4 ;  /* 0x0000000000047941 */ /* 0x000fea0003800200 */
.L_x_41:
        /* <DEDUP_REMOVED lines=29> */
[----:B--2---:R-:W-:-:S04]  /*2180*/  IADD3 R29, PT, PT, R29, R20, RZ ;  /* 0x000000141d1d7210 */ /* 0x004fc80007ffe0ff */
[----:B-1----:R-:W-:-:S13]  /*2190*/  ISETP.GE.AND P0, PT, R29, UR6, PT ;  /* 0x000000061d007c0c */ /* 0x002fda000bf06270 */
[----:B---3--:R-:W-:-:S04]  /*21a0*/  @!P0 IMAD.WIDE R18, R29, 0x4, R18 ;  /* 0x000000041d128825 */ /* 0x008fc800078e0212 */
[----:B0-----:R-:W-:Y:S01]  /*21b0*/  @!P0 IMAD.WIDE R16, R29, 0x4, R16 ;  /* 0x000000041d108825 */ /* 0x001fe200078e0210 */
[----:B------:R0:W-:Y:S04]  /*21c0*/  @!P0 STG.E desc[UR4][R18.64], R0 ;  /* 0x0000000012008986 */ /* 0x0001e8000c101904 */
[----:B------:R0:W-:Y:S02]  /*21d0*/  @!P0 STG.E desc[UR4][R16.64], R25 ;  /* 0x0000001910008986 */ /* 0x0001e4000c101904 */
.L_x_44:
[----:B------:R-:W-:Y:S05]  /*21e0*/  BSYNC.RECONVERGENT B4 ;  /* 0x0000000000047941 */ /* 0x000fea0003800200 */
.L_x_43:
[----:B------:R-:W-:Y:S05]  /*21f0*/  @P1 BRA `(.L_x_45) ;  /* 0xfffffff400cc1947 */ /* 0x000fea000383ffff */
.L_x_36:
[----:B------:R-:W-:Y:S05]  /*2200*/  BSYNC.RECONVERGENT B1 ;  /* 0x0000000000017941 */ /* 0x000fea0003800200 */
.L_x_35:
[----:B------:R-:W-:-:S13]  /*2210*/  ISETP.NE.AND P0, PT, R8, RZ, PT ;  /* 0x000000ff0800720c */ /* 0x000fda0003f05270 */
[----:B------:R-:W-:Y:S05]  /*2220*/  @!P0 BRA `(.L_x_34) ;  /* 0x0000000400c88947 */ /* 0x000fea0003800000 */
[----:B-1----:R-:W1:Y:S01]  /*2230*/  LDC.64 R10, c[0x0][0x3a0] ;  /* 0x0000e800ff0a7b82 */ /* 0x002e620000000a00 */
[----:B-----5:R-:W-:-:S04]  /*2240*/  IMAD.IADD R7, R7, 0x1, R22 ;  /* 0x0000000107077824 */ /* 0x020fc800078e0216 */
[----:B-1----:R-:W-:-:S03]  /*2250*/  IMAD.WIDE R10, R7, 0x4, R10 ;  /* 0x00000004070a7825 */ /* 0x002fc600078e020a */
[----:B------:R-:W1:Y:S02]  /*2260*/  LDC R7, c[0x0][0x3f0] ;  /* 0x0000fc00ff077b82 */ /* 0x000e640000000800 */
[----:B--2---:R-:W1:Y:S01]  /*2270*/  LDG.E R12, desc[UR4][R10.64] ;  /* 0x000000040a0c7981 */ /* 0x004e62000c1e1900 */
[----:B------:R-:W-:Y:S01]  /*2280*/  BSSY.RECONVERGENT B1, `(.L_x_46) ;  /* 0x0000023000017945 */ /* 0x000fe20003800200 */
[----:B------:R-:W-:Y:S02]  /*2290*/  ISETP.NE.AND P1, PT, R8, 0x1, PT ;  /* 0x000000010800780c */ /* 0x000fe40003f25270 */
[----:B-1----:R-:W-:-:S04]  /*22a0*/  ISETP.GE.AND P0, PT, R12, R7, PT ;  /* 0x000000070c00720c */ /* 0x002fc80003f06270 */
[----:B------:R-:W-:-:S13]  /*22b0*/  ISETP.LT.OR P0, PT, R12, RZ, P0 ;  /* 0x000000ff0c00720c */ /* 0x000fda0000701670 */
[----:B------:R-:W-:Y:S05]  /*22c0*/  @P0 BRA `(.L_x_47) ;  /* 0x0000000000780947 */ /* 0x000fea0003800000 */
[----:B------:R-:W1:Y:S02]  /*22d0*/  LDC.64 R14, c[0x0][0x3e8] ;  /* 0x0000fa00ff0e7b82 */ /* 0x000e640000000a00 */
[----:B-1----:R-:W-:-:S06]  /*22e0*/  IMAD.WIDE.U32 R14, R12, 0x4, R14 ;  /* 0x000000040c0e7825 */ /* 0x002fcc00078e000e */
[----:B------:R-:W2:Y:S02]  /*22f0*/  LDG.E R14, desc[UR4][R14.64] ;  /* 0x000000040e0e7981 */ /* 0x000ea4000c1e1900 */
[----:B--2---:R-:W-:-:S05]  /*2300*/  IMAD.IADD R9, R5, 0x1, -R14 ;  /* 0x0000000105097824 */ /* 0x004fca00078e0a0e */
[----:B------:R-:W-:-:S13]  /*2310*/  ISETP.NE.AND P0, PT, R9, R0, PT ;  /* 0x000000000900720c */ /* 0x000fda0003f05270 */
[----:B------:R-:W-:Y:S05]  /*2320*/  @P0 BRA `(.L_x_47) ;  /* 0x0000000000600947 */ /* 0x000fea0003800000 */
[----:B------:R-:W1:Y:S01]  /*2330*/  S2R R9, SR_LANEID ;  /* 0x0000000000097919 */ /* 0x000e620000000000 */
[----:B------:R-:W-:Y:S01]  /*2340*/  VOTEU.ANY UR6, UPT, PT ;  /* 0x0000000000067886 */ /* 0x000fe200038e0100 */
[----:B0-----:R-:W0:Y:S01]  /*2350*/  LDC.64 R16, c[0x0][0x3c0] ;  /* 0x0000f000ff107b82 */ /* 0x001e220000000a00 */
[----:B------:R-:W1:Y:S01]  /*2360*/  FLO.U32 R22, UR6 ;  /* 0x0000000600167d00 */ /* 0x000e6200080e0000 */
[----:B------:R-:W-:-:S06]  /*2370*/  IMAD.MOV.U32 R25, RZ, RZ, 0x1 ;  /* 0x00000001ff197424 */ /* 0x000fcc00078e00ff */
[----:B------:R-:W2:Y:S01]  /*2380*/  LDC.64 R14, c[0x0][0x3c8] ;  /* 0x0000f200ff0e7b82 */ /* 0x000ea20000000a00 */
[----:B------:R-:W2:Y:S01]  /*2390*/  POPC R13, UR6 ;  /* 0x00000006000d7d09 */ /* 0x000ea20008000000 */
[----:B------:R-:W3:Y:S06]  /*23a0*/  S2R R23, SR_LTMASK ;  /* 0x0000000000177919 */ /* 0x000eec0000003900 */
[----:B------:R-:W4:Y:S01]  /*23b0*/  LDC.64 R18, c[0x0][0x3d0] ;  /* 0x0000f400ff127b82 */ /* 0x000f220000000a00 */
[----:B0-----:R-:W-:-:S07]  /*23c0*/  IMAD.WIDE.U32 R20, R12, 0x4, R16 ;  /* 0x000000040c147825 */ /* 0x001fce00078e0010 */
[----:B------:R-:W0:Y:S01]  /*23d0*/  LDC.64 R16, c[0x0][0x3d8] ;  /* 0x0000f600ff107b82 */ /* 0x000e220000000a00 */
[----:B------:R-:W-:Y:S01]  /*23e0*/  REDG.E.ADD.STRONG.GPU desc[UR4][R20.64], R25 ;  /* 0x000000191400798e */ /* 0x000fe2000c12e104 */
[----:B-1----:R-:W-:-:S13]  /*23f0*/  ISETP.EQ.U32.AND P0, PT, R22, R9, PT ;  /* 0x000000091600720c */ /* 0x002fda0003f02070 */
[----:B--2---:R-:W2:Y:S01]  /*2400*/  @P0 ATOMG.E.ADD.STRONG.GPU PT, R13, desc[UR4][R14.64], R13 ;  /* 0x8000000d0e0d09a8 */ /* 0x004ea200081ef104 */
[----:B---3--:R-:W-:Y:S01]  /*2410*/  LOP3.LUT R23, R23, UR6, RZ, 0xc0, !PT ;  /* 0x0000000617177c12 */ /* 0x008fe2000f8ec0ff */
[----:B------:R-:W1:Y:S03]  /*2420*/  LDCU UR6, c[0x0][0x3e0] ;  /* 0x00007c00ff0677ac */ /* 0x000e660008000800 */
[----:B------:R-:W3:Y:S01]  /*2430*/  POPC R24, R23 ;  /* 0x0000001700187309 */ /* 0x000ee20000000000 */
[----:B--2---:R-:W3:Y:S02]  /*2440*/  SHFL.IDX PT, R9, R13, R22, 0x1f ;  /* 0x00001f160d097589 */ /* 0x004ee400000e0000 */
[----:B---3--:R-:W-:-:S05]  /*2450*/  IMAD.IADD R9, R9, 0x1, R24 ;  /* 0x0000000109097824 */ /* 0x008fca00078e0218 */
[----:B-1----:R-:W-:-:S13]  /*2460*/  ISETP.GE.AND P0, PT, R9, UR6, PT ;  /* 0x0000000609007c0c */ /* 0x002fda000bf06270 */
[----:B----4-:R-:W-:-:S04]  /*2470*/  @!P0 IMAD.WIDE R18, R9, 0x4, R18 ;  /* 0x0000000409128825 */ /* 0x010fc800078e0212 */
[----:B0-----:R-:W-:Y:S01]  /*2480*/  @!P0 IMAD.WIDE R16, R9, 0x4, R16 ;  /* 0x0000000409108825 */ /* 0x001fe200078e0210 */
[----:B------:R1:W-:Y:S04]  /*2490*/  @!P0 STG.E desc[UR4][R18.64], R0 ;  /* 0x0000000012008986 */ /* 0x0003e8000c101904 */
[----:B------:R1:W-:Y:S02]  /*24a0*/  @!P0 STG.E desc[UR4][R16.64], R12 ;  /* 0x0000000c10008986 */ /* 0x0003e4000c101904 */
.L_x_47:
[----:B------:R-:W-:Y:S05]  /*24b0*/  BSYNC.RECONVERGENT B1 ;  /* 0x0000000000017941 */ /* 0x000fea0003800200 */
.L_x_46:
[----:B------:R-:W-:Y:S05]  /*24c0*/  @!P1 BRA `(.L_x_34) ;  /* 0x0000000400209947 */ /* 0x000fea0003800000 */
[----:B-1----:R-:W2:Y:S01]  /*24d0*/  LDG.E R12, desc[UR4][R10.64+0x4] ;  /* 0x000004040a0c7981 */ /* 0x002ea2000c1e1900 */
[----:B------:R-:W-:Y:S01]  /*24e0*/  BSSY.RECONVERGENT B1, `(.L_x_48) ;  /* 0x0000023000017945 */ /* 0x000fe20003800200 */
[----:B------:R-:W-:Y:S02]  /*24f0*/  ISETP.NE.AND P1, PT, R8, 0x2, PT ;  /* 0x000000020800780c */ /* 0x000fe40003f25270 */
[----:B--2---:R-:W-:-:S04]  /*2500*/  ISETP.GE.AND P0, PT, R12, R7, PT ;  /* 0x000000070c00720c */ /* 0x004fc80003f06270 */
[----:B------:R-:W-:-:S13]  /*2510*/  ISETP.LT.OR P0, PT, R12, RZ, P0 ;  /* 0x000000ff0c00720c */ /* 0x000fda0000701670 */
[----:B------:R-:W-:Y:S05]  /*2520*/  @P0 BRA `(.L_x_49) ;  /* 0x0000000000780947 */ /* 0x000fea0003800000 */
[----:B------:R-:W1:Y:S02]  /*2530*/  LDC.64 R8, c[0x0][0x3e8] ;  /* 0x0000fa00ff087b82 */ /* 0x000e640000000a00 */
[----:B-1----:R-:W-:-:S06]  /*2540*/  IMAD.WIDE.U32 R8, R12, 0x4, R8 ;  /* 0x000000040c087825 */ /* 0x002fcc00078e0008 */
[----:B------:R-:W2:Y:S02]  /*2550*/  LDG.E R8, desc[UR4][R8.64] ;  /* 0x0000000408087981 */ /* 0x000ea4000c1e1900 */
[----:B--2---:R-:W-:-:S04]  /*2560*/  IADD3 R13, PT, PT, R5, -R8, RZ ;  /* 0x80000008050d7210 */ /* 0x004fc80007ffe0ff */
        /* <DEDUP_REMOVED lines=26> */
.L_x_49:
[----:B------:R-:W-:Y:S05]  /*2710*/  BSYNC.RECONVERGENT B1 ;  /* 0x0000000000017941 */ /* 0x000fea0003800200 */
.L_x_48:
[----:B------:R-:W-:Y:S05]  /*2720*/  @!P1 BRA `(.L_x_34) ;  /* 0x0000000000889947 */ /* 0x000fea0003800000 */
[----:B------:R-:W2:Y:S02]  /*2730*/  LDG.E R10, desc[UR4][R10.64+0x8] ;  /* 0x000008040a0a7981 */ /* 0x000ea4000c1e1900 */
[----:B--2---:R-:W-:-:S04]  /*2740*/  ISETP.GE.AND P0, PT, R10, R7, PT ;  /* 0x000000070a00720c */ /* 0x004fc80003f06270 */
[----:B------:R-:W-:-:S13]  /*2750*/  ISETP.LT.OR P0, PT, R10, RZ, P0 ;  /* 0x000000ff0a00720c */ /* 0x000fda0000701670 */
[----:B------:R-:W-:Y:S05]  /*2760*/  @P0 BRA `(.L_x_34) ;  /* 0x0000000000780947 */ /* 0x000fea0003800000 */
[----:B-1----:R-:W1:Y:S02]  /*2770*/  LDC.64 R8, c[0x0][0x3e8] ;  /* 0x0000fa00ff087b82 */ /* 0x002e640000000a00 */
        /* <DEDUP_REMOVED lines=8> */
[----:B0-----:R-:W1:Y:S01]  /*2800*/  FLO.U32 R18, UR6 ;  /* 0x0000000600127d00 */ /* 0x001e6200080e0000 */
[----:B------:R-:W-:-:S06]  /*2810*/  IMAD.MOV.U32 R21, RZ, RZ, 0x1 ;  /* 0x00000001ff157424 */ /* 0x000fcc00078e00ff */
[----:B------:R-:W0:Y:S01]  /*2820*/  LDC.64 R12, c[0x0][0x3c8] ;  /* 0x0000f200ff0c7b82 */ /* 0x000e220000000a00 */
[----:B------:R-:W0:Y:S01]  /*2830*/  POPC R11, UR6 ;  /* 0x00000006000b7d09 */ /* 0x000e220008000000 */
[----:B------:R-:W3:Y:S06]  /*2840*/  S2R R19, SR_LTMASK ;  /* 0x0000000000137919 */ /* 0x000eec0000003900 */
[----:B------:R-:W4:Y:S01]  /*2850*/  LDC.64 R14, c[0x0][0x3d0] ;  /* 0x0000f400ff0e7b82 */ /* 0x000f220000000a00 */
[----:B--2---:R-:W-:-:S07]  /*2860*/  IMAD.WIDE.U32 R8, R10, 0x4, R8 ;  /* 0x000000040a087825 */ /* 0x004fce00078e0008 */
[----:B------:R-:W2:Y:S01]  /*2870*/  LDC.64 R16, c[0x0][0x3d8] ;  /* 0x0000f600ff107b82 */ /* 0x000ea20000000a00 */
[----:B------:R-:W-:Y:S01]  /*2880*/  REDG.E.ADD.STRONG.GPU desc[UR4][R8.64], R21 ;  /* 0x000000150800798e */ /* 0x000fe2000c12e104 */
[----:B-1----:R-:W-:-:S13]  /*2890*/  ISETP.EQ.U32.AND P0, PT, R18, R7, PT ;  /* 0x000000071200720c */ /* 0x002fda0003f02070 */
[----:B0-----:R-:W5:Y:S01]  /*28a0*/  @P0 ATOMG.E.ADD.STRONG.GPU PT, R11, desc[UR4][R12.64], R11 ;  /* 0x8000000b0c0b09a8 */ /* 0x001f6200081ef104 */
[----:B---3--:R-:W-:Y:S01]  /*28b0*/  LOP3.LUT R19, R19, UR6, RZ, 0xc0, !PT ;  /* 0x0000000613137c12 */ /* 0x008fe2000f8ec0ff */
[----:B------:R-:W0:Y:S03]  /*28c0*/  LDCU UR6, c[0x0][0x3e0] ;  /* 0x00007c00ff0677ac */ /* 0x000e260008000800 */
[----:B------:R-:W1:Y:S01]  /*28d0*/  POPC R20, R19 ;  /* 0x0000001300147309 */ /* 0x000e620000000000 */
[----:B-----5:R-:W1:Y:S02]  /*28e0*/  SHFL.IDX PT, R7, R11, R18, 0x1f ;  /* 0x00001f120b077589 */ /* 0x020e6400000e0000 */
[----:B-1----:R-:W-:-:S04]  /*28f0*/  IADD3 R7, PT, PT, R7, R20, RZ ;  /* 0x0000001407077210 */ /* 0x002fc80007ffe0ff */
[----:B0-----:R-:W-:-:S13]  /*2900*/  ISETP.GE.AND P0, PT, R7, UR6, PT ;  /* 0x0000000607007c0c */ /* 0x001fda000bf06270 */
[----:B----4-:R-:W-:-:S04]  /*2910*/  @!P0 IMAD.WIDE R8, R7, 0x4, R14 ;  /* 0x0000000407088825 */ /* 0x010fc800078e020e */
[----:B--2---:R-:W-:Y:S01]  /*2920*/  @!P0 IMAD.WIDE R12, R7, 0x4, R16 ;  /* 0x00000004070c8825 */ /* 0x004fe200078e0210 */
[----:B------:R3:W-:Y:S04]  /*2930*/  @!P0 STG.E desc[UR4][R8.64], R0 ;  /* 0x0000000008008986 */ /* 0x0007e8000c101904 */
[----:B------:R3:W-:Y:S02]  /*2940*/  @!P0 STG.E desc[UR4][R12.64], R10 ;  /* 0x0000000a0c008986 */ /* 0x0007e4000c101904 */
.L_x_34:
[----:B------:R-:W-:Y:S05]  /*2950*/  BSYNC.RECONVERGENT B2 ;  /* 0x0000000000027941 */ /* 0x000fea0003800200 */
.L_x_33:
[----:B------:R-:W-:-:S13]  /*2960*/  ISETP.NE.AND P0, PT, R6, RZ, PT ;  /* 0x000000ff0600720c */ /* 0x000fda0003f05270 */
[----:B------:R-:W-:Y:S05]  /*2970*/  @P0 BRA `(.L_x_50) ;  /* 0xffffffec008c0947 */ /* 0x000fea000383ffff */
.L_x_32:
[----:B------:R-:W-:Y:S05]  /*2980*/  BSYNC.RECONVERGENT B3 ;  /* 0x0000000000037941 */ /* 0x000fea0003800200 */
.L_x_31:
[----:B------:R-:W-:Y:S01]  /*2990*/  ISETP.NE.AND P0, PT, R4, RZ, PT ;  /* 0x000000ff0400720c */ /* 0x000fe20003f05270 */
[----:B-----5:R-:W-:-:S03]  /*29a0*/  IMAD.MOV.U32 R5, RZ, RZ, R4 ;  /* 0x000000ffff057224 */ /* 0x020fc600078e0004 */
[C---:B------:R-:W-:Y:S01]  /*29b0*/  ISETP.LE.OR P0, PT, R3.reuse, R0, P0 ;  /* 0x000000000300720c */ /* 0x040fe20000703670 */
[----:B------:R-:W-:-:S05]  /*29c0*/  VIADD R3, R3, 0x1 ;  /* 0x0000000103037836 */ /* 0x000fca0000000000 */
[----:B------:R-:W-:-:S13]  /*29d0*/  ISETP.LT.AND P1, PT, R3, R2, PT ;  /* 0x000000020300720c */ /* 0x000fda0003f21270 */
[----:B------:R-:W-:Y:S05]  /*29e0*/  @P0 BRA P1, `(.L_x_51) ;  /* 0xffffffd400bc0947 */ /* 0x000fea000083ffff */
[----:B------:R-:W-:Y:S05]  /*29f0*/  BSYNC.RECONVERGENT B0 ;  /* 0x0000000000007941 */ /* 0x000fea0003800200 */
.L_x_0:
[----:B------:R-:W0:Y:S01]  /*2a00*/  LDCU UR6, c[0x0][0x360] ;  /* 0x00006c00ff0677ac */ /* 0x000e220008000800 */
[----:B------:R-:W0:Y:S01]  /*2a10*/  LDC R3, c[0x0][0x370] ;  /* 0x0000dc00ff037b82 */ /* 0x000e220000000800 */
[----:B------:R-:W4:Y:S01]  /*2a20*/  LDCU UR7, c[0x0][0x388] ;  /* 0x00007100ff0777ac */ /* 0x000f220008000800 */
[----:B01-3--:R-:W-:-:S05]  /*2a30*/  IMAD R0, R3, UR6, R0 ;  /* 0x0000000603007c24 */ /* 0x00bfca000f8e0200 */
[----:B----4-:R-:W-:-:S13]  /*2a40*/  ISETP.GE.AND P0, PT, R0, UR7, PT ;  /* 0x0000000700007c0c */ /* 0x010fda000bf06270 */
[----:B------:R-:W-:Y:S05]  /*2a50*/  @!P0 BRA `(.L_x_52) ;  /* 0xffffffd4008c8947 */ /* 0x000fea000383ffff */
[----:B------:R-:W-:Y:S05]  /*2a60*/  EXIT ;  /* 0x000000000000794d */ /* 0x000fea0003800000 */
.L_x_53:
[----:B------:R-:W-:-:S00]  /*2a70*/  BRA `(.L_x_53) ;  /* 0xfffffffc00fc7947 */ /* 0x000fc0000383ffff */
[----:B------:R-:W-:-:S00]  /*2a80*/  NOP ;  /* 0x0000000000007918 */ /* 0x000fc00000000000 */
[----:B------:R-:W-:-:S00]  /*2a90*/  NOP ;  /* 0x0000000000007918 */ /* 0x000fc00000000000 */
[----:B------:R-:W-:-:S00]  /*2aa0*/  NOP ;  /* 0x0000000000007918 */ /* 0x000fc00000000000 */
[----:B------:R-:W-:-:S00]  /*2ab0*/  NOP ;  /* 0x0000000000007918 */ /* 0x000fc00000000000 */
[----:B------:R-:W-:-:S00]  /*2ac0*/  NOP ;  /* 0x0000000000007918 */ /* 0x000fc00000000000 */
[----:B------:R-:W-:-:S00]  /*2ad0*/  NOP ;  /* 0x0000000000007918 */ /* 0x000fc00000000000 */
[----:B------:R-:W-:-:S00]  /*2ae0*/  NOP ;  /* 0x0000000000007918 */ /* 0x000fc00000000000 */
[----:B------:R-:W-:-:S00]  /*2af0*/  NOP ;  /* 0x0000000000007918 */ /* 0x000fc00000000000 */
.L_x_55:


//--------------------- .text._Z10testKernelPi    --------------------------
	.section	.text._Z10testKernelPi,"ax",@progbits
	.align	128
        .global         _Z10testKernelPi
        .type           _Z10testKernelPi,@function
        .size           _Z10testKernelPi,(.L_x_56 - _Z10testKernelPi)
        .other          _Z10testKernelPi,@"STO_CUDA_ENTRY STV_DEFAULT"
_Z10testKernelPi:
.text._Z10testKernelPi:
[----:B------:R-:W-:Y:S01]  /*0000*/  LDC R1, c[0x0][0x37c] ;  /* 0x0000df00ff017b82 */ /* 0x000fe20000000800 */
[----:B------:R-:W0:Y:S07]  /*0010*/  S2R R0, SR_TID.X ;  /* 0x0000000000007919 */ /* 0x000e2e0000002100 */
[----:B------:R-:W1:Y:S01]  /*0020*/  S2UR UR4, SR_CTAID.X ;  /* 0x00000000000479c3 */ /* 0x000e620000002500 */
[----:B------:R-:W1:Y:S02]  /*0030*/  LDCU UR5, c[0x0][0x360] ;  /* 0x00006c00ff0577ac */ /* 0x000e640008000800 */
[----:B-1----:R-:W-:Y:S01]  /*0040*/  UIMAD UR4, UR4, UR5, URZ ;  /* 0x00000005040472a4 */ /* 0x002fe2000f8e02ff */
[----:B0-----:R-:W-:-:S05]  /*0050*/  IMAD.MOV R0, RZ, RZ, -R0 ;  /* 0x000000ffff007224 */ /* 0x001fca00078e0a00 */
[----:B------:R-:W-:-:S13]  /*0060*/  ISETP.NE.AND P0, PT, R0, UR4, PT ;  /* 0x0000000400007c0c */ /* 0x000fda000bf05270 */
[----:B------:R-:W-:Y:S05]  /*0070*/  @P0 EXIT ;  /* 0x000000000000094d */ /* 0x000fea0003800000 */
[----:B------:R-:W0:Y:S01]  /*0080*/  LDC.64 R2, c[0x0][0x380] ;  /* 0x0000e000ff027b82 */ /* 0x000e220000000a00 */
[----:B------:R-:W0:Y:S01]  /*0090*/  LDCU.64 UR4, c[0x0][0x358] ;  /* 0x00006b00ff0477ac */ /* 0x000e220008000a00 */
[----:B------:R-:W-:-:S05]  /*00a0*/  HFMA2 R5, -RZ, RZ, 0, 2.50339508056640625e-06 ;  /* 0x0000002aff057431 */ /* 0x000fca00000001ff */
[----:B0-----:R-:W-:Y:S01]  /*00b0*/  STG.E desc[UR4][R2.64], R5 ;  /* 0x0000000502007986 */ /* 0x001fe2000c101904 */
[----:B------:R-:W-:Y:S05]  /*00c0*/  EXIT ;  /* 0x000000000000794d */ /* 0x000fea0003800000 */
.L_x_54:
        /* <DEDUP_REMOVED lines=11> */
.L_x_56:


//--------------------- .nv.shared.reserved.0     --------------------------
	.section	.nv.shared.reserved.0,"aw",@nobits
	.weak		__nv_reservedSMEM_offset_0_alias
	.size		__nv_reservedSMEM_offset_0_alias, 0, 64
	.other		__nv_reservedSMEM_offset_0_alias,@"STO_CUDA_RESERVED_SHARED STV_DEFAULT"
__nv_reservedSMEM_offset_0_alias:
	.zero		0
	.zero		64


//--------------------- .nv.constant0._Z25improvedAhoCorasickKernelPKciPKiS2_S2_S2_S2_iPiS3_S3_S3_iS2_i --------------------------
	.section	.nv.constant0._Z25improvedAhoCorasickKernelPKciPKiS2_S2_S2_S2_iPiS3_S3_S3_iS2_i,"a",@progbits
	.sectionflags	@""
	.align	4
.nv.constant0._Z25improvedAhoCorasickKernelPKciPKiS2_S2_S2_S2_iPiS3_S3_S3_iS2_i:
	.zero		1012


//--------------------- .nv.constant0._Z10testKernelPi --------------------------
	.section	.nv.constant0._Z10testKernelPi,"a",@progbits
	.sectionflags	@""
	.align	4
.nv.constant0._Z10testKernelPi:
	.zero		904


//--------------------- SYMBOLS --------------------------

	.type		.nv.reservedSmem.offset0,@object
	.size		.nv.reservedSmem.offset0,0x4
